//
// Generated by NVIDIA NVVM Compiler
//
// Compiler Build ID: CL-36424714
// Cuda compilation tools, release 13.0, V13.0.88
// Based on NVVM 20.0.0
//

.version 9.0
.target sm_100
.address_size 64

	// .globl	_Z19cuda_update_weightsiPdPhhS_S_S_

.visible .entry _Z19cuda_update_weightsiPdPhhS_S_S_(
	.param .u32 _Z19cuda_update_weightsiPdPhhS_S_S__param_0,
	.param .u64 .ptr .align 1 _Z19cuda_update_weightsiPdPhhS_S_S__param_1,
	.param .u64 .ptr .align 1 _Z19cuda_update_weightsiPdPhhS_S_S__param_2,
	.param .u8 _Z19cuda_update_weightsiPdPhhS_S_S__param_3,
	.param .u64 .ptr .align 1 _Z19cuda_update_weightsiPdPhhS_S_S__param_4,
	.param .u64 .ptr .align 1 _Z19cuda_update_weightsiPdPhhS_S_S__param_5,
	.param .u64 .ptr .align 1 _Z19cuda_update_weightsiPdPhhS_S_S__param_6
)
{
	.reg .pred 	%p<33>;
	.reg .b16 	%rs<46>;
	.reg .b32 	%r<88>;
	.reg .b32 	%f<3>;
	.reg .b64 	%rd<65>;
	.reg .b64 	%fd<210>;

	ld.param.u32 	%r49, [_Z19cuda_update_weightsiPdPhhS_S_S__param_0];
	ld.param.u64 	%rd23, [_Z19cuda_update_weightsiPdPhhS_S_S__param_1];
	ld.param.u64 	%rd24, [_Z19cuda_update_weightsiPdPhhS_S_S__param_2];
	ld.param.u8 	%rs1, [_Z19cuda_update_weightsiPdPhhS_S_S__param_3];
	ld.param.u64 	%rd25, [_Z19cuda_update_weightsiPdPhhS_S_S__param_4];
	ld.param.u64 	%rd26, [_Z19cuda_update_weightsiPdPhhS_S_S__param_5];
	ld.param.u64 	%rd27, [_Z19cuda_update_weightsiPdPhhS_S_S__param_6];
	cvta.to.global.u64 	%rd1, %rd23;
	cvta.to.global.u64 	%rd2, %rd24;
	cvta.to.global.u64 	%rd3, %rd27;
	cvta.to.global.u64 	%rd4, %rd26;
	cvta.to.global.u64 	%rd5, %rd25;
	mov.u32 	%r1, %tid.x;
	mul.lo.s32 	%r2, %r49, %r1;
	setp.lt.s32 	%p1, %r49, 1;
	mov.f64 	%fd200, 0d0000000000000000;
	@%p1 bra 	$L__BB0_13;
	and.b32  	%r3, %r49, 15;
	setp.lt.u32 	%p2, %r49, 16;
	mov.f64 	%fd200, 0d0000000000000000;
	mov.b32 	%r76, 0;
	@%p2 bra 	$L__BB0_4;
	and.b32  	%r76, %r49, 2147483632;
	neg.s32 	%r74, %r76;
	add.s64 	%rd6, %rd1, 64;
	add.s64 	%rd60, %rd2, 7;
	mov.f64 	%fd200, 0d0000000000000000;
	mov.u32 	%r73, %r2;
$L__BB0_3:
	.pragma "nounroll";
	mul.wide.s32 	%rd28, %r73, 8;
	add.s64 	%rd29, %rd6, %rd28;
	ld.global.f64 	%fd39, [%rd29+-64];
	ld.global.u8 	%rs2, [%rd60+-7];
	cvt.rn.f64.u16 	%fd40, %rs2;
	fma.rn.f64 	%fd41, %fd39, %fd40, %fd200;
	ld.global.f64 	%fd42, [%rd29+-56];
	ld.global.u8 	%rs3, [%rd60+-6];
	cvt.rn.f64.u16 	%fd43, %rs3;
	fma.rn.f64 	%fd44, %fd42, %fd43, %fd41;
	ld.global.f64 	%fd45, [%rd29+-48];
	ld.global.u8 	%rs4, [%rd60+-5];
	cvt.rn.f64.u16 	%fd46, %rs4;
	fma.rn.f64 	%fd47, %fd45, %fd46, %fd44;
	ld.global.f64 	%fd48, [%rd29+-40];
	ld.global.u8 	%rs5, [%rd60+-4];
	cvt.rn.f64.u16 	%fd49, %rs5;
	fma.rn.f64 	%fd50, %fd48, %fd49, %fd47;
	ld.global.f64 	%fd51, [%rd29+-32];
	ld.global.u8 	%rs6, [%rd60+-3];
	cvt.rn.f64.u16 	%fd52, %rs6;
	fma.rn.f64 	%fd53, %fd51, %fd52, %fd50;
	ld.global.f64 	%fd54, [%rd29+-24];
	ld.global.u8 	%rs7, [%rd60+-2];
	cvt.rn.f64.u16 	%fd55, %rs7;
	fma.rn.f64 	%fd56, %fd54, %fd55, %fd53;
	ld.global.f64 	%fd57, [%rd29+-16];
	ld.global.u8 	%rs8, [%rd60+-1];
	cvt.rn.f64.u16 	%fd58, %rs8;
	fma.rn.f64 	%fd59, %fd57, %fd58, %fd56;
	ld.global.f64 	%fd60, [%rd29+-8];
	ld.global.u8 	%rs9, [%rd60];
	cvt.rn.f64.u16 	%fd61, %rs9;
	fma.rn.f64 	%fd62, %fd60, %fd61, %fd59;
	ld.global.f64 	%fd63, [%rd29];
	ld.global.u8 	%rs10, [%rd60+1];
	cvt.rn.f64.u16 	%fd64, %rs10;
	fma.rn.f64 	%fd65, %fd63, %fd64, %fd62;
	ld.global.f64 	%fd66, [%rd29+8];
	ld.global.u8 	%rs11, [%rd60+2];
	cvt.rn.f64.u16 	%fd67, %rs11;
	fma.rn.f64 	%fd68, %fd66, %fd67, %fd65;
	ld.global.f64 	%fd69, [%rd29+16];
	ld.global.u8 	%rs12, [%rd60+3];
	cvt.rn.f64.u16 	%fd70, %rs12;
	fma.rn.f64 	%fd71, %fd69, %fd70, %fd68;
	ld.global.f64 	%fd72, [%rd29+24];
	ld.global.u8 	%rs13, [%rd60+4];
	cvt.rn.f64.u16 	%fd73, %rs13;
	fma.rn.f64 	%fd74, %fd72, %fd73, %fd71;
	ld.global.f64 	%fd75, [%rd29+32];
	ld.global.u8 	%rs14, [%rd60+5];
	cvt.rn.f64.u16 	%fd76, %rs14;
	fma.rn.f64 	%fd77, %fd75, %fd76, %fd74;
	ld.global.f64 	%fd78, [%rd29+40];
	ld.global.u8 	%rs15, [%rd60+6];
	cvt.rn.f64.u16 	%fd79, %rs15;
	fma.rn.f64 	%fd80, %fd78, %fd79, %fd77;
	ld.global.f64 	%fd81, [%rd29+48];
	ld.global.u8 	%rs16, [%rd60+7];
	cvt.rn.f64.u16 	%fd82, %rs16;
	fma.rn.f64 	%fd83, %fd81, %fd82, %fd80;
	ld.global.f64 	%fd84, [%rd29+56];
	ld.global.u8 	%rs17, [%rd60+8];
	cvt.rn.f64.u16 	%fd85, %rs17;
	fma.rn.f64 	%fd200, %fd84, %fd85, %fd83;
	add.s32 	%r74, %r74, 16;
	add.s32 	%r73, %r73, 16;
	add.s64 	%rd60, %rd60, 16;
	setp.ne.s32 	%p3, %r74, 0;
	@%p3 bra 	$L__BB0_3;
$L__BB0_4:
	setp.eq.s32 	%p4, %r3, 0;
	@%p4 bra 	$L__BB0_13;
	and.b32  	%r11, %r49, 7;
	setp.lt.u32 	%p5, %r3, 8;
	@%p5 bra 	$L__BB0_7;
	add.s32 	%r51, %r76, %r2;
	mul.wide.s32 	%rd30, %r51, 8;
	add.s64 	%rd31, %rd1, %rd30;
	ld.global.f64 	%fd87, [%rd31];
	cvt.u64.u32 	%rd32, %r76;
	add.s64 	%rd33, %rd2, %rd32;
	ld.global.u8 	%rs18, [%rd33];
	cvt.rn.f64.u16 	%fd88, %rs18;
	fma.rn.f64 	%fd89, %fd87, %fd88, %fd200;
	ld.global.f64 	%fd90, [%rd31+8];
	ld.global.u8 	%rs19, [%rd33+1];
	cvt.rn.f64.u16 	%fd91, %rs19;
	fma.rn.f64 	%fd92, %fd90, %fd91, %fd89;
	ld.global.f64 	%fd93, [%rd31+16];
	ld.global.u8 	%rs20, [%rd33+2];
	cvt.rn.f64.u16 	%fd94, %rs20;
	fma.rn.f64 	%fd95, %fd93, %fd94, %fd92;
	ld.global.f64 	%fd96, [%rd31+24];
	ld.global.u8 	%rs21, [%rd33+3];
	cvt.rn.f64.u16 	%fd97, %rs21;
	fma.rn.f64 	%fd98, %fd96, %fd97, %fd95;
	ld.global.f64 	%fd99, [%rd31+32];
	ld.global.u8 	%rs22, [%rd33+4];
	cvt.rn.f64.u16 	%fd100, %rs22;
	fma.rn.f64 	%fd101, %fd99, %fd100, %fd98;
	ld.global.f64 	%fd102, [%rd31+40];
	ld.global.u8 	%rs23, [%rd33+5];
	cvt.rn.f64.u16 	%fd103, %rs23;
	fma.rn.f64 	%fd104, %fd102, %fd103, %fd101;
	ld.global.f64 	%fd105, [%rd31+48];
	ld.global.u8 	%rs24, [%rd33+6];
	cvt.rn.f64.u16 	%fd106, %rs24;
	fma.rn.f64 	%fd107, %fd105, %fd106, %fd104;
	ld.global.f64 	%fd108, [%rd31+56];
	ld.global.u8 	%rs25, [%rd33+7];
	cvt.rn.f64.u16 	%fd109, %rs25;
	fma.rn.f64 	%fd200, %fd108, %fd109, %fd107;
	add.s32 	%r76, %r76, 8;
$L__BB0_7:
	setp.eq.s32 	%p6, %r11, 0;
	@%p6 bra 	$L__BB0_13;
	and.b32  	%r14, %r49, 3;
	setp.lt.u32 	%p7, %r11, 4;
	@%p7 bra 	$L__BB0_10;
	add.s32 	%r52, %r76, %r2;
	mul.wide.s32 	%rd34, %r52, 8;
	add.s64 	%rd35, %rd1, %rd34;
	ld.global.f64 	%fd111, [%rd35];
	cvt.u64.u32 	%rd36, %r76;
	add.s64 	%rd37, %rd2, %rd36;
	ld.global.u8 	%rs26, [%rd37];
	cvt.rn.f64.u16 	%fd112, %rs26;
	fma.rn.f64 	%fd113, %fd111, %fd112, %fd200;
	ld.global.f64 	%fd114, [%rd35+8];
	ld.global.u8 	%rs27, [%rd37+1];
	cvt.rn.f64.u16 	%fd115, %rs27;
	fma.rn.f64 	%fd116, %fd114, %fd115, %fd113;
	ld.global.f64 	%fd117, [%rd35+16];
	ld.global.u8 	%rs28, [%rd37+2];
	cvt.rn.f64.u16 	%fd118, %rs28;
	fma.rn.f64 	%fd119, %fd117, %fd118, %fd116;
	ld.global.f64 	%fd120, [%rd35+24];
	ld.global.u8 	%rs29, [%rd37+3];
	cvt.rn.f64.u16 	%fd121, %rs29;
	fma.rn.f64 	%fd200, %fd120, %fd121, %fd119;
	add.s32 	%r76, %r76, 4;
$L__BB0_10:
	setp.eq.s32 	%p8, %r14, 0;
	@%p8 bra 	$L__BB0_13;
	cvt.u64.u32 	%rd38, %r76;
	add.s64 	%rd61, %rd2, %rd38;
	add.s32 	%r79, %r76, %r2;
	neg.s32 	%r78, %r14;
$L__BB0_12:
	.pragma "nounroll";
	mul.wide.s32 	%rd39, %r79, 8;
	add.s64 	%rd40, %rd1, %rd39;
	ld.global.f64 	%fd122, [%rd40];
	ld.global.u8 	%rs30, [%rd61];
	cvt.rn.f64.u16 	%fd123, %rs30;
	fma.rn.f64 	%fd200, %fd122, %fd123, %fd200;
	add.s64 	%rd61, %rd61, 1;
	add.s32 	%r79, %r79, 1;
	add.s32 	%r78, %r78, 1;
	setp.ne.s32 	%p9, %r78, 0;
	@%p9 bra 	$L__BB0_12;
$L__BB0_13:
	mul.wide.u32 	%rd41, %r1, 8;
	add.s64 	%rd42, %rd5, %rd41;
	st.global.f64 	[%rd42], %fd200;
	bar.sync 	0;
	setp.ne.s32 	%p10, %r1, 0;
	@%p10 bra 	$L__BB0_30;
	mov.b64 	%rd43, 4503599627370496;
	st.global.u64 	[%rd4], %rd43;
	mov.b64 	%rd44, 0;
	st.global.u64 	[%rd3], %rd44;
	mov.u32 	%r23, %ntid.x;
	ld.global.f64 	%fd202, [%rd4];
	and.b32  	%r24, %r23, 3;
	setp.lt.u32 	%p11, %r23, 4;
	mov.b32 	%r81, 0;
	@%p11 bra 	$L__BB0_25;
	and.b32  	%r81, %r23, 2044;
	and.b32  	%r54, %r23, -4;
	neg.s32 	%r80, %r54;
	add.s64 	%rd62, %rd5, 16;
$L__BB0_16:
	ld.global.f64 	%fd16, [%rd62+-16];
	setp.leu.f64 	%p12, %fd16, %fd202;
	@%p12 bra 	$L__BB0_18;
	st.global.f64 	[%rd4], %fd16;
	mov.f64 	%fd202, %fd16;
$L__BB0_18:
	ld.global.f64 	%fd18, [%rd62+-8];
	setp.leu.f64 	%p13, %fd18, %fd202;
	@%p13 bra 	$L__BB0_20;
	st.global.f64 	[%rd4], %fd18;
	mov.f64 	%fd202, %fd18;
$L__BB0_20:
	ld.global.f64 	%fd20, [%rd62];
	setp.leu.f64 	%p14, %fd20, %fd202;
	@%p14 bra 	$L__BB0_22;
	st.global.f64 	[%rd4], %fd20;
	mov.f64 	%fd202, %fd20;
$L__BB0_22:
	ld.global.f64 	%fd22, [%rd62+8];
	setp.leu.f64 	%p15, %fd22, %fd202;
	@%p15 bra 	$L__BB0_24;
	st.global.f64 	[%rd4], %fd22;
	mov.f64 	%fd202, %fd22;
$L__BB0_24:
	add.s32 	%r80, %r80, 4;
	add.s64 	%rd62, %rd62, 32;
	setp.ne.s32 	%p16, %r80, 0;
	@%p16 bra 	$L__BB0_16;
$L__BB0_25:
	setp.eq.s32 	%p17, %r24, 0;
	@%p17 bra 	$L__BB0_30;
	mul.wide.u32 	%rd45, %r81, 8;
	add.s64 	%rd63, %rd5, %rd45;
	neg.s32 	%r82, %r24;
$L__BB0_27:
	.pragma "nounroll";
	ld.global.f64 	%fd26, [%rd63];
	setp.leu.f64 	%p18, %fd26, %fd202;
	@%p18 bra 	$L__BB0_29;
	st.global.f64 	[%rd4], %fd26;
	mov.f64 	%fd202, %fd26;
$L__BB0_29:
	add.s64 	%rd63, %rd63, 8;
	add.s32 	%r82, %r82, 1;
	setp.ne.s32 	%p19, %r82, 0;
	@%p19 bra 	$L__BB0_27;
$L__BB0_30:
	bar.sync 	0;
	ld.global.f64 	%fd124, [%rd4];
	sub.f64 	%fd28, %fd200, %fd124;
	fma.rn.f64 	%fd125, %fd28, 0d3FF71547652B82FE, 0d4338000000000000;
	{
	.reg .b32 %temp; 
	mov.b64 	{%r33, %temp}, %fd125;
	}
	mov.f64 	%fd126, 0dC338000000000000;
	add.rn.f64 	%fd127, %fd125, %fd126;
	fma.rn.f64 	%fd128, %fd127, 0dBFE62E42FEFA39EF, %fd28;
	fma.rn.f64 	%fd129, %fd127, 0dBC7ABC9E3B39803F, %fd128;
	fma.rn.f64 	%fd130, %fd129, 0d3E5ADE1569CE2BDF, 0d3E928AF3FCA213EA;
	fma.rn.f64 	%fd131, %fd130, %fd129, 0d3EC71DEE62401315;
	fma.rn.f64 	%fd132, %fd131, %fd129, 0d3EFA01997C89EB71;
	fma.rn.f64 	%fd133, %fd132, %fd129, 0d3F2A01A014761F65;
	fma.rn.f64 	%fd134, %fd133, %fd129, 0d3F56C16C1852B7AF;
	fma.rn.f64 	%fd135, %fd134, %fd129, 0d3F81111111122322;
	fma.rn.f64 	%fd136, %fd135, %fd129, 0d3FA55555555502A1;
	fma.rn.f64 	%fd137, %fd136, %fd129, 0d3FC5555555555511;
	fma.rn.f64 	%fd138, %fd137, %fd129, 0d3FE000000000000B;
	fma.rn.f64 	%fd139, %fd138, %fd129, 0d3FF0000000000000;
	fma.rn.f64 	%fd140, %fd139, %fd129, 0d3FF0000000000000;
	{
	.reg .b32 %temp; 
	mov.b64 	{%r34, %temp}, %fd140;
	}
	{
	.reg .b32 %temp; 
	mov.b64 	{%temp, %r35}, %fd140;
	}
	shl.b32 	%r55, %r33, 20;
	add.s32 	%r56, %r55, %r35;
	mov.b64 	%fd209, {%r34, %r56};
	{
	.reg .b32 %temp; 
	mov.b64 	{%temp, %r57}, %fd28;
	}
	mov.b32 	%f2, %r57;
	abs.f32 	%f1, %f2;
	setp.lt.f32 	%p20, %f1, 0f4086232B;
	@%p20 bra 	$L__BB0_33;
	setp.lt.f64 	%p21, %fd28, 0d0000000000000000;
	add.f64 	%fd141, %fd28, 0d7FF0000000000000;
	selp.f64 	%fd209, 0d0000000000000000, %fd141, %p21;
	setp.geu.f32 	%p22, %f1, 0f40874800;
	@%p22 bra 	$L__BB0_33;
	shr.u32 	%r58, %r33, 31;
	add.s32 	%r59, %r33, %r58;
	shr.s32 	%r60, %r59, 1;
	shl.b32 	%r61, %r60, 20;
	add.s32 	%r62, %r35, %r61;
	mov.b64 	%fd142, {%r34, %r62};
	sub.s32 	%r63, %r33, %r60;
	shl.b32 	%r64, %r63, 20;
	add.s32 	%r65, %r64, 1072693248;
	mov.b32 	%r66, 0;
	mov.b64 	%fd143, {%r66, %r65};
	mul.f64 	%fd209, %fd143, %fd142;
$L__BB0_33:
	setp.lt.s32 	%p23, %r49, 1;
	atom.global.add.f64 	%fd144, [%rd3], %fd209;
	bar.sync 	0;
	ld.global.f64 	%fd145, [%rd3];
	div.rn.f64 	%fd33, %fd209, %fd145;
	@%p23 bra 	$L__BB0_45;
	cvt.u32.u16 	%r68, %rs1;
	setp.eq.s32 	%p24, %r1, %r68;
	selp.f64 	%fd146, 0d3FF0000000000000, 0d0000000000000000, %p24;
	sub.f64 	%fd34, %fd146, %fd33;
	and.b32  	%r36, %r49, 7;
	setp.lt.u32 	%p25, %r49, 8;
	mov.b32 	%r86, 0;
	@%p25 bra 	$L__BB0_37;
	and.b32  	%r86, %r49, 2147483640;
	neg.s32 	%r84, %r86;
	add.s64 	%rd64, %rd2, 3;
	add.s64 	%rd20, %rd1, 32;
	mov.u32 	%r83, %r2;
$L__BB0_36:
	.pragma "nounroll";
	mul.wide.s32 	%rd46, %r83, 8;
	add.s64 	%rd47, %rd20, %rd46;
	ld.global.u8 	%rs31, [%rd64+-3];
	cvt.rn.f64.u16 	%fd147, %rs31;
	ld.global.f64 	%fd148, [%rd47+-32];
	fma.rn.f64 	%fd149, %fd34, %fd147, %fd148;
	st.global.f64 	[%rd47+-32], %fd149;
	ld.global.u8 	%rs32, [%rd64+-2];
	cvt.rn.f64.u16 	%fd150, %rs32;
	ld.global.f64 	%fd151, [%rd47+-24];
	fma.rn.f64 	%fd152, %fd34, %fd150, %fd151;
	st.global.f64 	[%rd47+-24], %fd152;
	ld.global.u8 	%rs33, [%rd64+-1];
	cvt.rn.f64.u16 	%fd153, %rs33;
	ld.global.f64 	%fd154, [%rd47+-16];
	fma.rn.f64 	%fd155, %fd34, %fd153, %fd154;
	st.global.f64 	[%rd47+-16], %fd155;
	ld.global.u8 	%rs34, [%rd64];
	cvt.rn.f64.u16 	%fd156, %rs34;
	ld.global.f64 	%fd157, [%rd47+-8];
	fma.rn.f64 	%fd158, %fd34, %fd156, %fd157;
	st.global.f64 	[%rd47+-8], %fd158;
	ld.global.u8 	%rs35, [%rd64+1];
	cvt.rn.f64.u16 	%fd159, %rs35;
	ld.global.f64 	%fd160, [%rd47];
	fma.rn.f64 	%fd161, %fd34, %fd159, %fd160;
	st.global.f64 	[%rd47], %fd161;
	ld.global.u8 	%rs36, [%rd64+2];
	cvt.rn.f64.u16 	%fd162, %rs36;
	ld.global.f64 	%fd163, [%rd47+8];
	fma.rn.f64 	%fd164, %fd34, %fd162, %fd163;
	st.global.f64 	[%rd47+8], %fd164;
	ld.global.u8 	%rs37, [%rd64+3];
	cvt.rn.f64.u16 	%fd165, %rs37;
	ld.global.f64 	%fd166, [%rd47+16];
	fma.rn.f64 	%fd167, %fd34, %fd165, %fd166;
	st.global.f64 	[%rd47+16], %fd167;
	ld.global.u8 	%rs38, [%rd64+4];
	cvt.rn.f64.u16 	%fd168, %rs38;
	ld.global.f64 	%fd169, [%rd47+24];
	fma.rn.f64 	%fd170, %fd34, %fd168, %fd169;
	st.global.f64 	[%rd47+24], %fd170;
	add.s32 	%r84, %r84, 8;
	add.s64 	%rd64, %rd64, 8;
	add.s32 	%r83, %r83, 8;
	setp.ne.s32 	%p26, %r84, 0;
	@%p26 bra 	$L__BB0_36;
$L__BB0_37:
	setp.eq.s32 	%p27, %r36, 0;
	@%p27 bra 	$L__BB0_45;
	and.b32  	%r44, %r49, 3;
	setp.lt.u32 	%p28, %r36, 4;
	@%p28 bra 	$L__BB0_40;
	cvt.u64.u32 	%rd48, %r86;
	add.s64 	%rd49, %rd2, %rd48;
	ld.global.u8 	%rs39, [%rd49];
	cvt.rn.f64.u16 	%fd171, %rs39;
	add.s32 	%r69, %r86, %r2;
	mul.wide.s32 	%rd50, %r69, 8;
	add.s64 	%rd51, %rd1, %rd50;
	ld.global.f64 	%fd172, [%rd51];
	fma.rn.f64 	%fd173, %fd34, %fd171, %fd172;
	st.global.f64 	[%rd51], %fd173;
	ld.global.u8 	%rs40, [%rd49+1];
	cvt.rn.f64.u16 	%fd174, %rs40;
	ld.global.f64 	%fd175, [%rd51+8];
	fma.rn.f64 	%fd176, %fd34, %fd174, %fd175;
	st.global.f64 	[%rd51+8], %fd176;
	ld.global.u8 	%rs41, [%rd49+2];
	cvt.rn.f64.u16 	%fd177, %rs41;
	ld.global.f64 	%fd178, [%rd51+16];
	fma.rn.f64 	%fd179, %fd34, %fd177, %fd178;
	st.global.f64 	[%rd51+16], %fd179;
	ld.global.u8 	%rs42, [%rd49+3];
	cvt.rn.f64.u16 	%fd180, %rs42;
	ld.global.f64 	%fd181, [%rd51+24];
	fma.rn.f64 	%fd182, %fd34, %fd180, %fd181;
	st.global.f64 	[%rd51+24], %fd182;
	add.s32 	%r86, %r86, 4;
$L__BB0_40:
	setp.eq.s32 	%p29, %r44, 0;
	@%p29 bra 	$L__BB0_45;
	setp.eq.s32 	%p30, %r44, 1;
	@%p30 bra 	$L__BB0_43;
	cvt.u64.u32 	%rd52, %r86;
	add.s64 	%rd53, %rd2, %rd52;
	ld.global.u8 	%rs43, [%rd53];
	cvt.rn.f64.u16 	%fd183, %rs43;
	add.s32 	%r70, %r86, %r2;
	mul.wide.s32 	%rd54, %r70, 8;
	add.s64 	%rd55, %rd1, %rd54;
	ld.global.f64 	%fd184, [%rd55];
	fma.rn.f64 	%fd185, %fd34, %fd183, %fd184;
	st.global.f64 	[%rd55], %fd185;
	ld.global.u8 	%rs44, [%rd53+1];
	cvt.rn.f64.u16 	%fd186, %rs44;
	ld.global.f64 	%fd187, [%rd55+8];
	fma.rn.f64 	%fd188, %fd34, %fd186, %fd187;
	st.global.f64 	[%rd55+8], %fd188;
	add.s32 	%r86, %r86, 2;
$L__BB0_43:
	and.b32  	%r71, %r49, 1;
	setp.eq.b32 	%p31, %r71, 1;
	not.pred 	%p32, %p31;
	@%p32 bra 	$L__BB0_45;
	cvt.u64.u32 	%rd56, %r86;
	add.s64 	%rd57, %rd2, %rd56;
	ld.global.u8 	%rs45, [%rd57];
	cvt.rn.f64.u16 	%fd189, %rs45;
	add.s32 	%r72, %r86, %r2;
	mul.wide.s32 	%rd58, %r72, 8;
	add.s64 	%rd59, %rd1, %rd58;
	ld.global.f64 	%fd190, [%rd59];
	fma.rn.f64 	%fd191, %fd34, %fd189, %fd190;
	st.global.f64 	[%rd59], %fd191;
$L__BB0_45:
	ret;

}


// ===== COMPILED SASS (sm_100) =====

	.target	sm_100

	.elftype	@"ET_EXEC"


//--------------------- .note.nv.tkinfo           --------------------------
	.section	.note.nv.tkinfo,"",@"SHT_NOTE"
	.sectionflags	@"SHF_NOTE_NV_TKINFO"
	.tkinfo
        /*0018*/ 	.word	0x00000002
        /*0030*/ 	.string	""
        /*0030*/ 	.string	"ptxas"
        /*0030*/ 	.string	"Cuda compilation tools, release 13.0, V13.0.88"
        /*0030*/ 	.string	"Build cuda_13.0.r13.0/compiler.36424714_0"
        /*0030*/ 	.string	"-arch sm_100 -m 64 "



//--------------------- .note.nv.cuinfo           --------------------------
	.section	.note.nv.cuinfo,"",@"SHT_NOTE"
	.sectionflags	@"SHF_NOTE_NV_CUINFO"
        /*0018*/ 	.short	0x0002
        /*001a*/ 	.short	0x0064
        /*001c*/ 	.short	0x0082
	.zero		2


//--------------------- .nv.info                  --------------------------
	.section	.nv.info,"",@"SHT_CUDA_INFO"
	.align	4


	//----- nvinfo : EIATTR_REGCOUNT
	.align		4
        /*0000*/ 	.byte	0x04, 0x2f
        /*0002*/ 	.short	(.L_1 - .L_0)
	.align		4
.L_0:
        /*0004*/ 	.word	index@(_Z19cuda_update_weightsiPdPhhS_S_S_)
        /*0008*/ 	.word	0x00000020


	//----- nvinfo : EIATTR_FRAME_SIZE
	.align		4
.L_1:
        /*000c*/ 	.byte	0x04, 0x11
        /*000e*/ 	.short	(.L_3 - .L_2)
	.align		4
.L_2:
        /*0010*/ 	.word	index@($__internal_0_$__cuda_sm20_div_rn_f64_full)
        /*0014*/ 	.word	0x00000000


	//----- nvinfo : EIATTR_FRAME_SIZE
	.align		4
.L_3:
        /*0018*/ 	.byte	0x04, 0x11
        /*001a*/ 	.short	(.L_5 - .L_4)
	.align		4
.L_4:
        /*001c*/ 	.word	index@(_Z19cuda_update_weightsiPdPhhS_S_S_)
        /*0020*/ 	.word	0x00000000


	//----- nvinfo : EIATTR_MIN_STACK_SIZE
	.align		4
.L_5:
        /*0024*/ 	.byte	0x04, 0x12
        /*0026*/ 	.short	(.L_7 - .L_6)
	.align		4
.L_6:
        /*0028*/ 	.word	index@(_Z19cuda_update_weightsiPdPhhS_S_S_)
        /*002c*/ 	.word	0x00000000
.L_7:


//--------------------- .nv.compat                --------------------------
	.section	.nv.compat,"",@"SHT_CUDA_COMPAT_INFO"
	.align	4
        /*0000*/ 	.byte	0x02, 0x09, 0x00, 0x00, 0x02, 0x02, 0x01, 0x00, 0x02, 0x05, 0x05, 0x00, 0x03, 0x07, 0x01, 0x01
        /*0010*/ 	.byte	0x02, 0x03, 0x00, 0x00, 0x02, 0x06, 0x01, 0x00, 0x04, 0x0b, 0x08, 0x00, 0x01, 0x00, 0x00, 0x00
        /*0020*/ 	.byte	0x00, 0x00, 0x00, 0x00


//--------------------- .nv.info._Z19cuda_update_weightsiPdPhhS_S_S_ --------------------------
	.section	.nv.info._Z19cuda_update_weightsiPdPhhS_S_S_,"",@"SHT_CUDA_INFO"
	.sectionflags	@""
	.align	4


	//----- nvinfo : EIATTR_CUDA_API_VERSION
	.align		4
        /*0000*/ 	.byte	0x04, 0x37
        /*0002*/ 	.short	(.L_9 - .L_8)
.L_8:
        /*0004*/ 	.word	0x00000082


	//----- nvinfo : EIATTR_KPARAM_INFO
	.align		4
.L_9:
        /*0008*/ 	.byte	0x04, 0x17
        /*000a*/ 	.short	(.L_11 - .L_10)
.L_10:
        /*000c*/ 	.word	0x00000000
        /*0010*/ 	.short	0x0006
        /*0012*/ 	.short	0x0030
        /*0014*/ 	.byte	0x00, 0xf5, 0x21, 0x00


	//----- nvinfo : EIATTR_KPARAM_INFO
	.align		4
.L_11:
        /*0018*/ 	.byte	0x04, 0x17
        /*001a*/ 	.short	(.L_13 - .L_12)
.L_12:
        /*001c*/ 	.word	0x00000000
        /*0020*/ 	.short	0x0005
        /*0022*/ 	.short	0x0028
        /*0024*/ 	.byte	0x00, 0xf5, 0x21, 0x00


	//----- nvinfo : EIATTR_KPARAM_INFO
	.align		4
.L_13:
        /*0028*/ 	.byte	0x04, 0x17
        /*002a*/ 	.short	(.L_15 - .L_14)
.L_14:
        /*002c*/ 	.word	0x00000000
        /*0030*/ 	.short	0x0004
        /*0032*/ 	.short	0x0020
        /*0034*/ 	.byte	0x00, 0xf5, 0x21, 0x00


	//----- nvinfo : EIATTR_KPARAM_INFO
	.align		4
.L_15:
        /*0038*/ 	.byte	0x04, 0x17
        /*003a*/ 	.short	(.L_17 - .L_16)
.L_16:
        /*003c*/ 	.word	0x00000000
        /*0040*/ 	.short	0x0003
        /*0042*/ 	.short	0x0018
        /*0044*/ 	.byte	0x00, 0xf0, 0x05, 0x00


	//----- nvinfo : EIATTR_KPARAM_INFO
	.align		4
.L_17:
        /*0048*/ 	.byte	0x04, 0x17
        /*004a*/ 	.short	(.L_19 - .L_18)
.L_18:
        /*004c*/ 	.word	0x00000000
        /*0050*/ 	.short	0x0002
        /*0052*/ 	.short	0x0010
        /*0054*/ 	.byte	0x00, 0xf5, 0x21, 0x00


	//----- nvinfo : EIATTR_KPARAM_INFO
	.align		4
.L_19:
        /*0058*/ 	.byte	0x04, 0x17
        /*005a*/ 	.short	(.L_21 - .L_20)
.L_20:
        /*005c*/ 	.word	0x00000000
        /*0060*/ 	.short	0x0001
        /*0062*/ 	.short	0x0008
        /*0064*/ 	.byte	0x00, 0xf5, 0x21, 0x00


	//----- nvinfo : EIATTR_KPARAM_INFO
	.align		4
.L_21:
        /*0068*/ 	.byte	0x04, 0x17
        /*006a*/ 	.short	(.L_23 - .L_22)
.L_22:
        /*006c*/ 	.word	0x00000000
        /*0070*/ 	.short	0x0000
        /*0072*/ 	.short	0x0000
        /*0074*/ 	.byte	0x00, 0xf0, 0x11, 0x00


	//----- nvinfo : EIATTR_SPARSE_MMA_MASK
	.align		4
.L_23:
        /*0078*/ 	.byte	0x03, 0x50
        /*007a*/ 	.short	0x0000


	//----- nvinfo : EIATTR_MAXREG_COUNT
	.align		4
        /*007c*/ 	.byte	0x03, 0x1b
        /*007e*/ 	.short	0x00ff


	//----- nvinfo : EIATTR_NUM_BARRIERS
	.align		4
        /*0080*/ 	.byte	0x02, 0x4c
        /*0082*/ 	.byte	0x01
	.zero		1


	//----- nvinfo : EIATTR_MERCURY_ISA_VERSION
	.align		4
        /*0084*/ 	.byte	0x03, 0x5f
        /*0086*/ 	.short	0x0101


	//----- nvinfo : EIATTR_VRC_CTA_INIT_COUNT
	.align		4
        /*0088*/ 	.byte	0x02, 0x4a
	.zero		1
	.zero		1


	//----- nvinfo : EIATTR_EXIT_INSTR_OFFSETS
	.align		4
        /*008c*/ 	.byte	0x04, 0x1c
        /*008e*/ 	.short	(.L_25 - .L_24)


	//   ....[0]....
.L_24:
        /*0090*/ 	.word	0x00002100


	//   ....[1]....
        /*0094*/ 	.word	0x00002580


	//   ....[2]....
        /*0098*/ 	.word	0x00002780


	//   ....[3]....
        /*009c*/ 	.word	0x000028e0


	//   ....[4]....
        /*00a0*/ 	.word	0x000029a0


	//----- nvinfo : EIATTR_CRS_STACK_SIZE
	.align		4
.L_25:
        /*00a4*/ 	.byte	0x04, 0x1e
        /*00a6*/ 	.short	(.L_27 - .L_26)
.L_26:
        /*00a8*/ 	.word	0x00000000


	//----- nvinfo : EIATTR_CBANK_PARAM_SIZE
	.align		4
.L_27:
        /*00ac*/ 	.byte	0x03, 0x19
        /*00ae*/ 	.short	0x0038


	//----- nvinfo : EIATTR_PARAM_CBANK
	.align		4
        /*00b0*/ 	.byte	0x04, 0x0a
        /*00b2*/ 	.short	(.L_29 - .L_28)
	.align		4
.L_28:
        /*00b4*/ 	.word	index@(.nv.constant0._Z19cuda_update_weightsiPdPhhS_S_S_)
        /*00b8*/ 	.short	0x0380
        /*00ba*/ 	.short	0x0038


	//----- nvinfo : EIATTR_SW_WAR
	.align		4
.L_29:
        /*00bc*/ 	.byte	0x04, 0x36
        /*00be*/ 	.short	(.L_31 - .L_30)
.L_30:
        /*00c0*/ 	.word	0x00000008
.L_31:


//--------------------- .nv.callgraph             --------------------------
	.section	.nv.callgraph,"",@"SHT_CUDA_CALLGRAPH"
	.align	4
	.sectionentsize	8
	.align		4
        /*0000*/ 	.word	0x00000000
	.align		4
        /*0004*/ 	.word	0xffffffff
	.align		4
        /*0008*/ 	.word	0x00000000
	.align		4
        /*000c*/ 	.word	0xfffffffe
	.align		4
        /*0010*/ 	.word	0x00000000
	.align		4
        /*0014*/ 	.word	0xfffffffd
	.align		4
        /*0018*/ 	.word	0x00000000
	.align		4
        /*001c*/ 	.word	0xfffffffc


//--------------------- .text._Z19cuda_update_weightsiPdPhhS_S_S_ --------------------------
	.section	.text._Z19cuda_update_weightsiPdPhhS_S_S_,"ax",@progbits
	.align	128
        .global         _Z19cuda_update_weightsiPdPhhS_S_S_
        .type           _Z19cuda_update_weightsiPdPhhS_S_S_,@function
        .size           _Z19cuda_update_weightsiPdPhhS_S_S_,(.L_x_28 - _Z19cuda_update_weightsiPdPhhS_S_S_)
        .other          _Z19cuda_update_weightsiPdPhhS_S_S_,@"STO_CUDA_ENTRY STV_DEFAULT"
_Z19cuda_update_weightsiPdPhhS_S_S_:
.text._Z19cuda_update_weightsiPdPhhS_S_S_:
[----:B------:R-:W-:Y:S01]  /*0000*/  LDC R1, c[0x0][0x37c] ;  /* 0x0000df00ff017b82 */ /* 0x000fe20000000800 */
[----:B------:R-:W0:Y:S01]  /*0010*/  S2R R0, SR_TID.X ;  /* 0x0000000000007919 */ /* 0x000e220000002100 */
[----:B------:R-:W1:Y:S01]  /*0020*/  LDCU UR9, c[0x0][0x380] ;  /* 0x00007000ff0977ac */ /* 0x000e620008000800 */
[----:B------:R-:W-:Y:S01]  /*0030*/  CS2R R20, SRZ ;  /* 0x0000000000147805 */ /* 0x000fe2000001ff00 */
[----:B------:R-:W2:Y:S01]  /*0040*/  LDCU.64 UR14, c[0x0][0x358] ;  /* 0x00006b00ff0e77ac */ /* 0x000ea20008000a00 */
[----:B-1----:R-:W-:Y:S02]  /*0050*/  UISETP.GE.AND UP0, UPT, UR9, 0x1, UPT ;  /* 0x000000010900788c */ /* 0x002fe4000bf06270 */
[----:B0-----:R-:W-:-:S07]  /*0060*/  IMAD R2, R0, UR9, RZ ;  /* 0x0000000900027c24 */ /* 0x001fce000f8e02ff */
[----:B--2---:R-:W-:Y:S05]  /*0070*/  BRA.U !UP0, `(.L_x_0) ;  /* 0x0000000908ec7547 */ /* 0x004fea000b800000 */
[----:B------:R-:W-:Y:S01]  /*0080*/  UISETP.GE.U32.AND UP1, UPT, UR9, 0x10, UPT ;  /* 0x000000100900788c */ /* 0x000fe2000bf26070 */
[----:B------:R-:W-:Y:S01]  /*0090*/  CS2R R20, SRZ ;  /* 0x0000000000147805 */ /* 0x000fe2000001ff00 */
[----:B------:R-:W-:Y:S01]  /*00a0*/  ULOP3.LUT UR16, UR9, 0xf, URZ, 0xc0, !UPT ;  /* 0x0000000f09107892 */ /* 0x000fe2000f8ec0ff */
[----:B------:R-:W-:-:S03]  /*00b0*/  UMOV UR4, URZ ;  /* 0x000000ff00047c82 */ /* 0x000fc60008000000 */
[----:B------:R-:W-:-:S03]  /*00c0*/  UISETP.NE.AND UP0, UPT, UR16, URZ, UPT ;  /* 0x000000ff1000728c */ /* 0x000fc6000bf05270 */
[----:B------:R-:W-:Y:S08]  /*00d0*/  BRA.U !UP1, `(.L_x_1) ;  /* 0x0000000509547547 */ /* 0x000ff0000b800000 */
[----:B------:R-:W0:Y:S01]  /*00e0*/  LDCU.64 UR12, c[0x0][0x390] ;  /* 0x00007200ff0c77ac */ /* 0x000e220008000a00 */
[----:B------:R-:W-:Y:S01]  /*00f0*/  IMAD.MOV.U32 R3, RZ, RZ, R2 ;  /* 0x000000ffff037224 */ /* 0x000fe200078e0002 */
[----:B------:R-:W-:Y:S01]  /*0100*/  CS2R R20, SRZ ;  /* 0x0000000000147805 */ /* 0x000fe2000001ff00 */
[----:B------:R-:W1:Y:S01]  /*0110*/  LDCU.64 UR10, c[0x0][0x388] ;  /* 0x00007100ff0a77ac */ /* 0x000e620008000a00 */
[----:B------:R-:W-:Y:S02]  /*0120*/  ULOP3.LUT UR4, UR9, 0x7ffffff0, URZ, 0xc0, !UPT ;  /* 0x7ffffff009047892 */ /* 0x000fe4000f8ec0ff */
[----:B0-----:R-:W-:-:S04]  /*0130*/  UIADD3 UR5, UP2, UPT, UR12, 0x7, URZ ;  /* 0x000000070c057890 */ /* 0x001fc8000ff5e0ff */
[----:B------:R-:W-:Y:S02]  /*0140*/  UIADD3.X UR6, UPT, UPT, URZ, UR13, URZ, UP2, !UPT ;  /* 0x0000000dff067290 */ /* 0x000fe400097fe4ff */
[----:B-1----:R-:W-:Y:S01]  /*0150*/  UIADD3 UR7, UP1, UPT, UR10, 0x40, URZ ;  /* 0x000000400a077890 */ /* 0x002fe2000ff3e0ff */
[----:B------:R-:W-:Y:S01]  /*0160*/  IMAD.U32 R6, RZ, RZ, UR5 ;  /* 0x00000005ff067e24 */ /* 0x000fe2000f8e00ff */
[----:B------:R-:W-:Y:S02]  /*0170*/  UIADD3 UR10, UPT, UPT, -UR4, URZ, URZ ;  /* 0x000000ff040a7290 */ /* 0x000fe4000fffe1ff */
[----:B------:R-:W-:Y:S01]  /*0180*/  IMAD.U32 R7, RZ, RZ, UR6 ;  /* 0x00000006ff077e24 */ /* 0x000fe2000f8e00ff */
[----:B------:R-:W-:-:S12]  /*0190*/  UIADD3.X UR8, UPT, UPT, URZ, UR11, URZ, UP1, !UPT ;  /* 0x0000000bff087290 */ /* 0x000fd80008ffe4ff */
.L_x_2:
[----:B------:R-:W2:Y:S01]  /*01a0*/  LDG.E.U8 R23, desc[UR14][R6.64+-0x7] ;  /* 0xfffff90e06177981 */ /* 0x000ea2000c1e1100 */
[----:B------:R-:W-:Y:S01]  /*01b0*/  MOV R26, UR7 ;  /* 0x00000007001a7c02 */ /* 0x000fe20008000f00 */
[----:B------:R-:W-:Y:S02]  /*01c0*/  IMAD.U32 R27, RZ, RZ, UR8 ;  /* 0x00000008ff1b7e24 */ /* 0x000fe4000f8e00ff */
[----:B------:R-:W3:Y:S02]  /*01d0*/  LDG.E.U8 R24, desc[UR14][R6.64+-0x6] ;  /* 0xfffffa0e06187981 */ /* 0x000ee4000c1e1100 */
[----:B------:R-:W-:Y:S02]  /*01e0*/  IMAD.WIDE R26, R3, 0x8, R26 ;  /* 0x00000008031a7825 */ /* 0x000fe400078e021a */
[----:B------:R-:W4:Y:S04]  /*01f0*/  LDG.E.U8 R22, desc[UR14][R6.64+-0x5] ;  /* 0xfffffb0e06167981 */ /* 0x000f28000c1e1100 */
[----:B------:R-:W5:Y:S04]  /*0200*/  LDG.E.64 R14, desc[UR14][R26.64+-0x40] ;  /* 0xffffc00e1a0e7981 */ /* 0x000f68000c1e1b00 */
[----:B------:R-:W4:Y:S04]  /*0210*/  LDG.E.64 R12, desc[UR14][R26.64+-0x38] ;  /* 0xffffc80e1a0c7981 */ /* 0x000f28000c1e1b00 */
[----:B------:R-:W4:Y:S04]  /*0220*/  LDG.E.64 R16, desc[UR14][R26.64+-0x30] ;  /* 0xffffd00e1a107981 */ /* 0x000f28000c1e1b00 */
[----:B------:R-:W4:Y:S04]  /*0230*/  LDG.E.U8 R19, desc[UR14][R6.64+-0x4] ;  /* 0xfffffc0e06137981 */ /* 0x000f28000c1e1100 */
[----:B------:R-:W4:Y:S04]  /*0240*/  LDG.E.64 R10, desc[UR14][R26.64+-0x28] ;  /* 0xffffd80e1a0a7981 */ /* 0x000f28000c1e1b00 */
[----:B------:R-:W4:Y:S04]  /*0250*/  LDG.E.U8 R18, desc[UR14][R6.64+-0x3] ;  /* 0xfffffd0e06127981 */ /* 0x000f28000c1e1100 */
[----:B------:R-:W4:Y:S04]  /*0260*/  LDG.E.64 R8, desc[UR14][R26.64+-0x20] ;  /* 0xffffe00e1a087981 */ /* 0x000f28000c1e1b00 */
[----:B------:R-:W4:Y:S04]  /*0270*/  LDG.E.U8 R29, desc[UR14][R6.64+-0x2] ;  /* 0xfffffe0e061d7981 */ /* 0x000f28000c1e1100 */
[----:B------:R-:W4:Y:S04]  /*0280*/  LDG.E.U8 R25, desc[UR14][R6.64] ;  /* 0x0000000e06197981 */ /* 0x000f28000c1e1100 */
[----:B------:R-:W4:Y:S01]  /*0290*/  LDG.E.U8 R28, desc[UR14][R6.64+0x1] ;  /* 0x0000010e061c7981 */ /* 0x000f22000c1e1100 */
[----:B--2---:R0:W5:Y:S03]  /*02a0*/  I2F.F64.U16 R4, R23 ;  /* 0x0000001700047312 */ /* 0x0041660000101800 */
[----:B0-----:R-:W2:Y:S01]  /*02b0*/  LDG.E.U8 R23, desc[UR14][R6.64+0x2] ;  /* 0x0000020e06177981 */ /* 0x001ea2000c1e1100 */
[----:B-----5:R-:W-:-:S04]  /*02c0*/  DFMA R20, R14, R4, R20 ;  /* 0x000000040e14722b */ /* 0x020fc80000000014 */
[----:B---3--:R0:W1:Y:S08]  /*02d0*/  I2F.F64.U16 R4, R24 ;  /* 0x0000001800047312 */ /* 0x0080700000101800 */
[----:B----4-:R3:W4:Y:S01]  /*02e0*/  I2F.F64.U16 R14, R22 ;  /* 0x00000016000e7312 */ /* 0x0107220000101800 */
[----:B0-----:R-:W5:Y:S01]  /*02f0*/  LDG.E.U8 R24, desc[UR14][R6.64+-0x1] ;  /* 0xffffff0e06187981 */ /* 0x001f62000c1e1100 */
[----:B-1----:R-:W-:-:S03]  /*0300*/  DFMA R12, R12, R4, R20 ;  /* 0x000000040c0c722b */ /* 0x002fc60000000014 */
[----:B---3--:R-:W3:Y:S04]  /*0310*/  LDG.E.U8 R22, desc[UR14][R6.64+0x3] ;  /* 0x0000030e06167981 */ /* 0x008ee8000c1e1100 */
[----:B------:R-:W2:Y:S01]  /*0320*/  LDG.E.64 R4, desc[UR14][R26.64+-0x18] ;  /* 0xffffe80e1a047981 */ /* 0x000ea2000c1e1b00 */
[----:B----4-:R-:W-:-:S03]  /*0330*/  DFMA R16, R16, R14, R12 ;  /* 0x0000000e1010722b */ /* 0x010fc6000000000c */
[----:B------:R-:W4:Y:S01]  /*0340*/  LDG.E.64 R20, desc[UR14][R26.64+-0x8] ;  /* 0xfffff80e1a147981 */ /* 0x000f22000c1e1b00 */
[----:B------:R-:W0:Y:S03]  /*0350*/  I2F.F64.U16 R12, R19 ;  /* 0x00000013000c7312 */ /* 0x000e260000101800 */
[----:B------:R-:W3:Y:S01]  /*0360*/  LDG.E.64 R14, desc[UR14][R26.64+-0x10] ;  /* 0xfffff00e1a0e7981 */ /* 0x000ee2000c1e1b00 */
[----:B0-----:R-:W-:-:S04]  /*0370*/  DFMA R10, R10, R12, R16 ;  /* 0x0000000c0a0a722b */ /* 0x001fc80000000010 */
[----:B------:R-:W0:Y:S01]  /*0380*/  I2F.F64.U16 R16, R18 ;  /* 0x0000001200107312 */ /* 0x000e220000101800 */
[----:B------:R-:W4:Y:S03]  /*0390*/  LDG.E.64 R12, desc[UR14][R26.64] ;  /* 0x0000000e1a0c7981 */ /* 0x000f26000c1e1b00 */
[----:B0-----:R-:W-:Y:S01]  /*03a0*/  DFMA R8, R8, R16, R10 ;  /* 0x000000100808722b */ /* 0x001fe2000000000a */
[----:B------:R-:W4:Y:S03]  /*03b0*/  LDG.E.64 R16, desc[UR14][R26.64+0x8] ;  /* 0x0000080e1a107981 */ /* 0x000f26000c1e1b00 */
[----:B------:R-:W2:Y:S08]  /*03c0*/  I2F.F64.U16 R10, R29 ;  /* 0x0000001d000a7312 */ /* 0x000eb00000101800 */
[----:B------:R0:W-:Y:S02]  /*03d0*/  I2F.F64.U16 R18, R28 ;  /* 0x0000001c00127312 */ /* 0x0001e40000101800 */
[----:B0-----:R-:W4:Y:S01]  /*03e0*/  LDG.E.U8 R28, desc[UR14][R6.64+0x8] ;  /* 0x0000080e061c7981 */ /* 0x001f22000c1e1100 */
[----:B--2---:R-:W-:-:S05]  /*03f0*/  DFMA R4, R4, R10, R8 ;  /* 0x0000000a0404722b */ /* 0x004fca0000000008 */
[----:B-----5:R0:W3:Y:S08]  /*0400*/  I2F.F64.U16 R8, R24 ;  /* 0x0000001800087312 */ /* 0x0200f00000101800 */
[----:B------:R1:W4:Y:S01]  /*0410*/  I2F.F64.U16 R10, R25 ;  /* 0x00000019000a7312 */ /* 0x0003220000101800 */
[----:B0-----:R-:W2:Y:S01]  /*0420*/  LDG.E.U8 R24, desc[UR14][R6.64+0x6] ;  /* 0x0000060e06187981 */ /* 0x001ea2000c1e1100 */
[----:B---3--:R-:W-:-:S03]  /*0430*/  DFMA R14, R14, R8, R4 ;  /* 0x000000080e0e722b */ /* 0x008fc60000000004 */
[----:B-1----:R-:W3:Y:S04]  /*0440*/  LDG.E.U8 R25, desc[UR14][R6.64+0x7] ;  /* 0x0000070e06197981 */ /* 0x002ee8000c1e1100 */
[----:B------:R-:W5:Y:S04]  /*0450*/  LDG.E.64 R8, desc[UR14][R26.64+0x10] ;  /* 0x0000100e1a087981 */ /* 0x000f68000c1e1b00 */
[----:B------:R-:W2:Y:S04]  /*0460*/  LDG.E.U8 R5, desc[UR14][R6.64+0x4] ;  /* 0x0000040e06057981 */ /* 0x000ea8000c1e1100 */
[----:B------:R0:W3:Y:S01]  /*0470*/  LDG.E.U8 R4, desc[UR14][R6.64+0x5] ;  /* 0x0000050e06047981 */ /* 0x0000e2000c1e1100 */
[----:B----4-:R-:W-:Y:S01]  /*0480*/  DFMA R20, R20, R10, R14 ;  /* 0x0000000a1414722b */ /* 0x010fe2000000000e */
[----:B------:R-:W1:Y:S02]  /*0490*/  I2F.F64.U16 R14, R23 ;  /* 0x00000017000e7312 */ /* 0x000e640000101800 */
[----:B------:R-:W4:Y:S05]  /*04a0*/  LDG.E.64 R10, desc[UR14][R26.64+0x18] ;  /* 0x0000180e1a0a7981 */ /* 0x000f2a000c1e1b00 */
[----:B------:R-:W-:Y:S01]  /*04b0*/  DFMA R18, R12, R18, R20 ;  /* 0x000000120c12722b */ /* 0x000fe20000000014 */
[----:B------:R-:W4:Y:S04]  /*04c0*/  LDG.E.64 R12, desc[UR14][R26.64+0x20] ;  /* 0x0000200e1a0c7981 */ /* 0x000f28000c1e1b00 */
[----:B------:R-:W4:Y:S03]  /*04d0*/  LDG.E.64 R20, desc[UR14][R26.64+0x38] ;  /* 0x0000380e1a147981 */ /* 0x000f26000c1e1b00 */
[----:B-1----:R-:W-:Y:S01]  /*04e0*/  DFMA R14, R16, R14, R18 ;  /* 0x0000000e100e722b */ /* 0x002fe20000000012 */
[----:B------:R-:W4:Y:S04]  /*04f0*/  LDG.E.64 R16, desc[UR14][R26.64+0x28] ;  /* 0x0000280e1a107981 */ /* 0x000f28000c1e1b00 */
[----:B------:R-:W4:Y:S01]  /*0500*/  LDG.E.64 R18, desc[UR14][R26.64+0x30] ;  /* 0x0000300e1a127981 */ /* 0x000f22000c1e1b00 */
[----:B------:R-:W5:Y:S01]  /*0510*/  I2F.F64.U16 R22, R22 ;  /* 0x0000001600167312 */ /* 0x000f620000101800 */
[----:B------:R-:W-:-:S07]  /*0520*/  UIADD3 UR10, UPT, UPT, UR10, 0x10, URZ ;  /* 0x000000100a0a7890 */ /* 0x000fce000fffe0ff */
[----:B------:R-:W-:Y:S01]  /*0530*/  I2F.F64.U16 R28, R28 ;  /* 0x0000001c001c7312 */ /* 0x000fe20000101800 */
[----:B------:R-:W-:Y:S01]  /*0540*/  UISETP.NE.AND UP1, UPT, UR10, URZ, UPT ;  /* 0x000000ff0a00728c */ /* 0x000fe2000bf25270 */
[----:B0-----:R-:W-:Y:S01]  /*0550*/  IADD3 R6, P0, PT, R6, 0x10, RZ ;  /* 0x0000001006067810 */ /* 0x001fe20007f1e0ff */
[----:B------:R-:W-:-:S04]  /*0560*/  VIADD R3, R3, 0x10 ;  /* 0x0000001003037836 */ /* 0x000fc80000000000 */
[----:B------:R-:W-:Y:S01]  /*0570*/  IMAD.X R7, RZ, RZ, R7, P0 ;  /* 0x000000ffff077224 */ /* 0x000fe200000e0607 */
[----:B-----5:R-:W-:Y:S01]  /*0580*/  DFMA R8, R8, R22, R14 ;  /* 0x000000160808722b */ /* 0x020fe2000000000e */
[----:B--2---:R-:W4:Y:S08]  /*0590*/  I2F.F64.U16 R14, R5 ;  /* 0x00000005000e7312 */ /* 0x004f300000101800 */
[----:B---3--:R-:W0:Y:S01]  /*05a0*/  I2F.F64.U16 R4, R4 ;  /* 0x0000000400047312 */ /* 0x008e220000101800 */
[----:B----4-:R-:W-:-:S07]  /*05b0*/  DFMA R10, R10, R14, R8 ;  /* 0x0000000e0a0a722b */ /* 0x010fce0000000008 */
[----:B------:R-:W1:Y:S01]  /*05c0*/  I2F.F64.U16 R8, R24 ;  /* 0x0000001800087312 */ /* 0x000e620000101800 */
[----:B0-----:R-:W-:-:S07]  /*05d0*/  DFMA R10, R12, R4, R10 ;  /* 0x000000040c0a722b */ /* 0x001fce000000000a */
[----:B------:R-:W0:Y:S01]  /*05e0*/  I2F.F64.U16 R12, R25 ;  /* 0x00000019000c7312 */ /* 0x000e220000101800 */
[----:B-1----:R-:W-:-:S08]  /*05f0*/  DFMA R8, R16, R8, R10 ;  /* 0x000000081008722b */ /* 0x002fd0000000000a */
[----:B0-----:R-:W-:-:S08]  /*0600*/  DFMA R8, R18, R12, R8 ;  /* 0x0000000c1208722b */ /* 0x001fd00000000008 */
[----:B------:R-:W-:Y:S01]  /*0610*/  DFMA R20, R20, R28, R8 ;  /* 0x0000001c1414722b */ /* 0x000fe20000000008 */
[----:B------:R-:W-:Y:S10]  /*0620*/  BRA.U UP1, `(.L_x_2) ;  /* 0xfffffff901dc7547 */ /* 0x000ff4000b83ffff */
.L_x_1:
[----:B------:R-:W-:Y:S05]  /*0630*/  BRA.U !UP0, `(.L_x_0) ;  /* 0x00000005087c7547 */ /* 0x000fea000b800000 */
[----:B------:R-:W-:Y:S02]  /*0640*/  UISETP.GE.U32.AND UP0, UPT, UR16, 0x8, UPT ;  /* 0x000000081000788c */ /* 0x000fe4000bf06070 */
[----:B------:R-:W-:-:S04]  /*0650*/  ULOP3.LUT UR8, UR9, 0x7, URZ, 0xc0, !UPT ;  /* 0x0000000709087892 */ /* 0x000fc8000f8ec0ff */
[----:B------:R-:W-:-:S03]  /*0660*/  UISETP.NE.AND UP1, UPT, UR8, URZ, UPT ;  /* 0x000000ff0800728c */ /* 0x000fc6000bf25270 */
[----:B------:R-:W-:Y:S08]  /*0670*/  BRA.U !UP0, `(.L_x_3) ;  /* 0x0000000108a47547 */ /* 0x000ff0000b800000 */
[----:B------:R-:W0:Y:S01]  /*0680*/  LDCU.64 UR6, c[0x0][0x390] ;  /* 0x00007200ff0677ac */ /* 0x000e220008000a00 */
[----:B------:R-:W1:Y:S01]  /*0690*/  LDC.64 R10, c[0x0][0x388] ;  /* 0x0000e200ff0a7b82 */ /* 0x000e620000000a00 */
[----:B0-----:R-:W-:-:S04]  /*06a0*/  UIADD3 UR5, UP0, UPT, UR4, UR6, URZ ;  /* 0x0000000604057290 */ /* 0x001fc8000ff1e0ff */
[----:B------:R-:W-:Y:S02]  /*06b0*/  UIADD3.X UR6, UPT, UPT, URZ, UR7, URZ, UP0, !UPT ;  /* 0x00000007ff067290 */ /* 0x000fe400087fe4ff */
[----:B------:R-:W-:-:S04]  /*06c0*/  MOV R12, UR5 ;  /* 0x00000005000c7c02 */ /* 0x000fc80008000f00 */
[----:B------:R-:W-:-:S05]  /*06d0*/  IMAD.U32 R13, RZ, RZ, UR6 ;  /* 0x00000006ff0d7e24 */ /* 0x000fca000f8e00ff */
[----:B------:R-:W2:Y:S01]  /*06e0*/  LDG.E.U8 R27, desc[UR14][R12.64] ;  /* 0x0000000e0c1b7981 */ /* 0x000ea2000c1e1100 */
[----:B------:R-:W-:-:S03]  /*06f0*/  VIADD R3, R2, UR4 ;  /* 0x0000000402037c36 */ /* 0x000fc60008000000 */
[----:B------:R-:W3:Y:S01]  /*0700*/  LDG.E.U8 R7, desc[UR14][R12.64+0x1] ;  /* 0x0000010e0c077981 */ /* 0x000ee2000c1e1100 */
[----:B-1----:R-:W-:-:S03]  /*0710*/  IMAD.WIDE R10, R3, 0x8, R10 ;  /* 0x00000008030a7825 */ /* 0x002fc600078e020a */
[----:B------:R-:W4:Y:S04]  /*0720*/  LDG.E.U8 R3, desc[UR14][R12.64+0x2] ;  /* 0x0000020e0c037981 */ /* 0x000f28000c1e1100 */
[----:B------:R-:W5:Y:S04]  /*0730*/  LDG.E.64 R22, desc[UR14][R10.64] ;  /* 0x0000000e0a167981 */ /* 0x000f68000c1e1b00 */
[----:B------:R-:W4:Y:S04]  /*0740*/  LDG.E.64 R8, desc[UR14][R10.64+0x8] ;  /* 0x0000080e0a087981 */ /* 0x000f28000c1e1b00 */
[----:B------:R-:W4:Y:S04]  /*0750*/  LDG.E.U8 R6, desc[UR14][R12.64+0x3] ;  /* 0x0000030e0c067981 */ /* 0x000f28000c1e1100 */
[----:B------:R-:W4:Y:S04]  /*0760*/  LDG.E.64 R16, desc[UR14][R10.64+0x10] ;  /* 0x0000100e0a107981 */ /* 0x000f28000c1e1b00 */
[----:B------:R-:W4:Y:S04]  /*0770*/  LDG.E.U8 R5, desc[UR14][R12.64+0x4] ;  /* 0x0000040e0c057981 */ /* 0x000f28000c1e1100 */
[----:B------:R-:W4:Y:S04]  /*0780*/  LDG.E.64 R14, desc[UR14][R10.64+0x18] ;  /* 0x0000180e0a0e7981 */ /* 0x000f28000c1e1b00 */
[----:B------:R-:W4:Y:S04]  /*0790*/  LDG.E.U8 R4, desc[UR14][R12.64+0x5] ;  /* 0x0000050e0c047981 */ /* 0x000f28000c1e1100 */
[----:B------:R-:W4:Y:S04]  /*07a0*/  LDG.E.64 R24, desc[UR14][R10.64+0x28] ;  /* 0x0000280e0a187981 */ /* 0x000f28000c1e1b00 */
[----:B------:R-:W4:Y:S01]  /*07b0*/  LDG.E.U8 R26, desc[UR14][R12.64+0x7] ;  /* 0x0000070e0c1a7981 */ /* 0x000f22000c1e1100 */
[----:B--2---:R-:W5:Y:S02]  /*07c0*/  I2F.F64.U16 R18, R27 ;  /* 0x0000001b00127312 */ /* 0x004f640000101800 */
[----:B-----5:R-:W-:Y:S01]  /*07d0*/  DFMA R22, R22, R18, R20 ;  /* 0x000000121616722b */ /* 0x020fe20000000014 */
[----:B------:R-:W2:Y:S05]  /*07e0*/  LDG.E.64 R18, desc[UR14][R10.64+0x20] ;  /* 0x0000200e0a127981 */ /* 0x000eaa000c1e1b00 */
[----:B---3--:R0:W4:Y:S02]  /*07f0*/  I2F.F64.U16 R20, R7 ;  /* 0x0000000700147312 */ /* 0x0081240000101800 */
[----:B0-----:R0:W3:Y:S01]  /*0800*/  LDG.E.U8 R7, desc[UR14][R12.64+0x6] ;  /* 0x0000060e0c077981 */ /* 0x0010e2000c1e1100 */
[----:B----4-:R-:W-:-:S03]  /*0810*/  DFMA R8, R8, R20, R22 ;  /* 0x000000140808722b */ /* 0x010fc60000000016 */
[----:B------:R-:W4:Y:S04]  /*0820*/  LDG.E.64 R20, desc[UR14][R10.64+0x30] ;  /* 0x0000300e0a147981 */ /* 0x000f28000c1e1b00 */
[----:B------:R-:W5:Y:S01]  /*0830*/  LDG.E.64 R22, desc[UR14][R10.64+0x38] ;  /* 0x0000380e0a167981 */ /* 0x000f62000c1e1b00 */
[----:B------:R-:W1:Y:S08]  /*0840*/  I2F.F64.U16 R28, R3 ;  /* 0x00000003001c7312 */ /* 0x000e700000101800 */
[----:B0-----:R-:W0:Y:S01]  /*0850*/  I2F.F64.U16 R12, R6 ;  /* 0x00000006000c7312 */ /* 0x001e220000101800 */
[----:B-1----:R-:W-:-:S07]  /*0860*/  DFMA R16, R16, R28, R8 ;  /* 0x0000001c1010722b */ /* 0x002fce0000000008 */
[----:B------:R-:W2:Y:S01]  /*0870*/  I2F.F64.U16 R8, R5 ;  /* 0x0000000500087312 */ /* 0x000ea20000101800 */
[----:B0-----:R-:W-:-:S07]  /*0880*/  DFMA R14, R14, R12, R16 ;  /* 0x0000000c0e0e722b */ /* 0x001fce0000000010 */
[----:B------:R-:W0:Y:S08]  /*0890*/  I2F.F64.U16 R16, R4 ;  /* 0x0000000400107312 */ /* 0x000e300000101800 */
[----:B------:R-:W-:Y:S01]  /*08a0*/  I2F.F64.U16 R26, R26 ;  /* 0x0000001a001a7312 */ /* 0x000fe20000101800 */
[----:B------:R-:W-:Y:S01]  /*08b0*/  UIADD3 UR4, UPT, UPT, UR4, 0x8, URZ ;  /* 0x0000000804047890 */ /* 0x000fe2000fffe0ff */
[----:B--2---:R-:W-:-:S06]  /*08c0*/  DFMA R8, R18, R8, R14 ;  /* 0x000000081208722b */ /* 0x004fcc000000000e */
[----:B---3--:R-:W4:Y:S02]  /*08d0*/  I2F.F64.U16 R12, R7 ;  /* 0x00000007000c7312 */ /* 0x008f240000101800 */
[----:B0-----:R-:W-:-:S08]  /*08e0*/  DFMA R8, R24, R16, R8 ;  /* 0x000000101808722b */ /* 0x001fd00000000008 */
[----:B----4-:R-:W-:-:S08]  /*08f0*/  DFMA R20, R20, R12, R8 ;  /* 0x0000000c1414722b */ /* 0x010fd00000000008 */
[----:B-----5:R-:W-:-:S11]  /*0900*/  DFMA R20, R22, R26, R20 ;  /* 0x0000001a1614722b */ /* 0x020fd60000000014 */
.L_x_3:
        /* <DEDUP_REMOVED lines=9> */
[----:B------:R-:W-:-:S04]  /*09a0*/  IMAD.U32 R14, RZ, RZ, UR6 ;  /* 0x00000006ff0e7e24 */ /* 0x000fc8000f8e00ff */
[----:B------:R-:W-:-:S05]  /*09b0*/  MOV R15, UR7 ;  /* 0x00000007000f7c02 */ /* 0x000fca0008000f00 */
        /* <DEDUP_REMOVED lines=9> */
[----:B------:R-:W4:Y:S01]  /*0a50*/  LDG.E.64 R6, desc[UR14][R12.64+0x18] ;  /* 0x0000180e0c067981 */ /* 0x000f22000c1e1b00 */
[----:B------:R-:W-:Y:S01]  /*0a60*/  UIADD3 UR4, UPT, UPT, UR4, 0x4, URZ ;  /* 0x0000000404047890 */ /* 0x000fe2000fffe0ff */
[----:B--2---:R-:W5:Y:S08]  /*0a70*/  I2F.F64.U16 R16, R3 ;  /* 0x0000000300107312 */ /* 0x004f700000101800 */
[----:B---3--:R-:W0:Y:S01]  /*0a80*/  I2F.F64.U16 R18, R18 ;  /* 0x0000001200127312 */ /* 0x008e220000101800 */
[----:B-----5:R-:W-:-:S07]  /*0a90*/  DFMA R10, R10, R16, R20 ;  /* 0x000000100a0a722b */ /* 0x020fce0000000014 */
[----:B----4-:R-:W1:Y:S01]  /*0aa0*/  I2F.F64.U16 R16, R22 ;  /* 0x0000001600107312 */ /* 0x010e620000101800 */
[----:B0-----:R-:W-:-:S07]  /*0ab0*/  DFMA R8, R8, R18, R10 ;  /* 0x000000120808722b */ /* 0x001fce000000000a */
[----:B------:R-:W0:Y:S01]  /*0ac0*/  I2F.F64.U16 R20, R23 ;  /* 0x0000001700147312 */ /* 0x000e220000101800 */
[----:B-1----:R-:W-:-:S08]  /*0ad0*/  DFMA R4, R4, R16, R8 ;  /* 0x000000100404722b */ /* 0x002fd00000000008 */
[----:B0-----:R-:W-:-:S11]  /*0ae0*/  DFMA R20, R6, R20, R4 ;  /* 0x000000140614722b */ /* 0x001fd60000000004 */
.L_x_4:
[----:B------:R-:W-:Y:S05]  /*0af0*/  BRA.U !UP1, `(.L_x_0) ;  /* 0x00000001094c7547 */ /* 0x000fea000b800000 */
[----:B------:R-:W0:Y:S01]  /*0b00*/  LDC.64 R10, c[0x0][0x388] ;  /* 0x0000e200ff0a7b82 */ /* 0x000e220000000a00 */
[----:B------:R-:W1:Y:S01]  /*0b10*/  LDCU.64 UR6, c[0x0][0x390] ;  /* 0x00007200ff0677ac */ /* 0x000e620008000a00 */
[----:B------:R-:W-:Y:S01]  /*0b20*/  VIADD R3, R2, UR4 ;  /* 0x0000000402037c36 */ /* 0x000fe20008000000 */
[----:B------:R-:W-:Y:S02]  /*0b30*/  UIADD3 UR5, UPT, UPT, -UR5, URZ, URZ ;  /* 0x000000ff05057290 */ /* 0x000fe4000fffe1ff */
[----:B-1----:R-:W-:-:S04]  /*0b40*/  UIADD3 UR6, UP0, UPT, UR4, UR6, URZ ;  /* 0x0000000604067290 */ /* 0x002fc8000ff1e0ff */
[----:B------:R-:W-:-:S12]  /*0b50*/  UIADD3.X UR7, UPT, UPT, URZ, UR7, URZ, UP0, !UPT ;  /* 0x00000007ff077290 */ /* 0x000fd800087fe4ff */
.L_x_5:
[----:B------:R-:W-:Y:S01]  /*0b60*/  IMAD.U32 R8, RZ, RZ, UR6 ;  /* 0x00000006ff087e24 */ /* 0x000fe2000f8e00ff */
[----:B------:R-:W-:-:S05]  /*0b70*/  MOV R9, UR7 ;  /* 0x0000000700097c02 */ /* 0x000fca0008000f00 */
[----:B------:R-:W2:Y:S01]  /*0b80*/  LDG.E.U8 R6, desc[UR14][R8.64] ;  /* 0x0000000e08067981 */ /* 0x000ea2000c1e1100 */
[----:B0-----:R-:W-:-:S06]  /*0b90*/  IMAD.WIDE R4, R3, 0x8, R10 ;  /* 0x0000000803047825 */ /* 0x001fcc00078e020a */
[----:B------:R-:W3:Y:S01]  /*0ba0*/  LDG.E.64 R4, desc[UR14][R4.64] ;  /* 0x0000000e04047981 */ /* 0x000ee2000c1e1b00 */
[----:B------:R-:W-:Y:S01]  /*0bb0*/  UIADD3 UR5, UPT, UPT, UR5, 0x1, URZ ;  /* 0x0000000105057890 */ /* 0x000fe2000fffe0ff */
[----:B------:R-:W-:Y:S01]  /*0bc0*/  VIADD R3, R3, 0x1 ;  /* 0x0000000103037836 */ /* 0x000fe20000000000 */
[----:B------:R-:W-:Y:S02]  /*0bd0*/  UIADD3 UR6, UP1, UPT, UR6, 0x1, URZ ;  /* 0x0000000106067890 */ /* 0x000fe4000ff3e0ff */
[----:B------:R-:W-:Y:S02]  /*0be0*/  UISETP.NE.AND UP0, UPT, UR5, URZ, UPT ;  /* 0x000000ff0500728c */ /* 0x000fe4000bf05270 */
[----:B------:R-:W-:Y:S01]  /*0bf0*/  UIADD3.X UR7, UPT, UPT, URZ, UR7, URZ, UP1, !UPT ;  /* 0x00000007ff077290 */ /* 0x000fe20008ffe4ff */
[----:B--2---:R-:W3:Y:S02]  /*0c00*/  I2F.F64.U16 R6, R6 ;  /* 0x0000000600067312 */ /* 0x004ee40000101800 */
[----:B---3--:R-:W-:-:S04]  /*0c10*/  DFMA R20, R4, R6, R20 ;  /* 0x000000060414722b */ /* 0x008fc80000000014 */
[----:B------:R-:W-:Y:S07]  /*0c20*/  BRA.U UP0, `(.L_x_5) ;  /* 0xfffffffd00cc7547 */ /* 0x000fee000b83ffff */
.L_x_0:
[----:B------:R-:W0:Y:S01]  /*0c30*/  LDC.64 R4, c[0x0][0x3a0] ;  /* 0x0000e800ff047b82 */ /* 0x000e220000000a00 */
[C---:B------:R-:W-:Y:S01]  /*0c40*/  ISETP.NE.AND P0, PT, R0.reuse, RZ, PT ;  /* 0x000000ff0000720c */ /* 0x040fe20003f05270 */
[----:B------:R-:W-:Y:S01]  /*0c50*/  BSSY.RECONVERGENT B0, `(.L_x_6) ;  /* 0x00000f2000007945 */ /* 0x000fe20003800200 */
[----:B0-----:R-:W-:-:S05]  /*0c60*/  IMAD.WIDE.U32 R4, R0, 0x8, R4 ;  /* 0x0000000800047825 */ /* 0x001fca00078e0004 */
[----:B------:R0:W-:Y:S01]  /*0c70*/  STG.E.64 desc[UR14][R4.64], R20 ;  /* 0x0000001404007986 */ /* 0x0001e2000c101b0e */
[----:B------:R-:W-:Y:S06]  /*0c80*/  BAR.SYNC.DEFER_BLOCKING 0x0 ;  /* 0x0000000000007b1d */ /* 0x000fec0000010000 */
[----:B------:R-:W-:Y:S05]  /*0c90*/  @P0 BRA `(.L_x_7) ;  /* 0x0000000c00b40947 */ /* 0x000fea0003800000 */
[----:B------:R-:W1:Y:S01]  /*0ca0*/  LDC.64 R6, c[0x0][0x3a8] ;  /* 0x0000ea00ff067b82 */ /* 0x000e620000000a00 */
[----:B------:R-:W-:Y:S02]  /*0cb0*/  IMAD.MOV.U32 R10, RZ, RZ, 0x0 ;  /* 0x00000000ff0a7424 */ /* 0x000fe400078e00ff */
[----:B------:R-:W-:-:S05]  /*0cc0*/  IMAD.MOV.U32 R11, RZ, RZ, 0x100000 ;  /* 0x00100000ff0b7424 */ /* 0x000fca00078e00ff */
[----:B------:R-:W2:Y:S01]  /*0cd0*/  LDC.64 R8, c[0x0][0x3b0] ;  /* 0x0000ec00ff087b82 */ /* 0x000ea20000000a00 */
[----:B-1----:R1:W-:Y:S04]  /*0ce0*/  STG.E.64 desc[UR14][R6.64], R10 ;  /* 0x0000000a06007986 */ /* 0x0023e8000c101b0e */
[----:B--2---:R1:W-:Y:S04]  /*0cf0*/  STG.E.64 desc[UR14][R8.64], RZ ;  /* 0x000000ff08007986 */ /* 0x0043e8000c101b0e */
[----:B0-----:R1:W5:Y:S01]  /*0d00*/  LDG.E.64 R4, desc[UR14][R6.64] ;  /* 0x0000000e06047981 */ /* 0x001362000c1e1b00 */
[----:B------:R-:W0:Y:S01]  /*0d10*/  LDCU UR5, c[0x0][0x360] ;  /* 0x00006c00ff0577ac */ /* 0x000e220008000800 */
[----:B------:R-:W-:Y:S01]  /*0d20*/  UMOV UR4, URZ ;  /* 0x000000ff00047c82 */ /* 0x000fe20008000000 */
[----:B0-----:R-:W-:-:S02]  /*0d30*/  UISETP.GE.U32.AND UP0, UPT, UR5, 0x4, UPT ;  /* 0x000000040500788c */ /* 0x001fc4000bf06070 */
[----:B------:R-:W-:-:S07]  /*0d40*/  ULOP3.LUT UR8, UR5, 0x3, URZ, 0xc0, !UPT ;  /* 0x0000000305087892 */ /* 0x000fce000f8ec0ff */
[----:B-1----:R-:W-:Y:S05]  /*0d50*/  BRA.U !UP0, `(.L_x_8) ;  /* 0x0000000d083c7547 */ /* 0x002fea000b800000 */
[----:B------:R-:W0:Y:S01]  /*0d60*/  LDCU.64 UR6, c[0x0][0x3a0] ;  /* 0x00007400ff0677ac */ /* 0x000e220008000a00 */
[----:B------:R-:W-:Y:S02]  /*0d70*/  ULOP3.LUT UR4, UR5, 0x7fc, URZ, 0xc0, !UPT ;  /* 0x000007fc05047892 */ /* 0x000fe4000f8ec0ff */
[----:B------:R-:W-:-:S04]  /*0d80*/  ULOP3.LUT UR5, UR5, 0xfffffffc, URZ, 0xc0, !UPT ;  /* 0xfffffffc05057892 */ /* 0x000fc8000f8ec0ff */
[----:B------:R-:W-:Y:S02]  /*0d90*/  UIADD3 UR5, UPT, UPT, -UR5, URZ, URZ ;  /* 0x000000ff05057290 */ /* 0x000fe4000fffe1ff */
[----:B0-----:R-:W-:-:S04]  /*0da0*/  UIADD3 UR6, UP0, UPT, UR6, 0x10, URZ ;  /* 0x0000001006067890 */ /* 0x001fc8000ff1e0ff */
[----:B------:R-:W-:Y:S02]  /*0db0*/  UIADD3.X UR7, UPT, UPT, URZ, UR7, URZ, UP0, !UPT ;  /* 0x00000007ff077290 */ /* 0x000fe400087fe4ff */
[----:B------:R-:W-:Y:S01]  /*0dc0*/  UISETP.GE.AND UP0, UPT, UR5, URZ, UPT ;  /* 0x000000ff0500728c */ /* 0x000fe2000bf06270 */
[----:B------:R-:W-:-:S03]  /*0dd0*/  MOV R6, UR6 ;  /* 0x0000000600067c02 */ /* 0x000fc60008000f00 */
[----:B------:R-:W-:-:S05]  /*0de0*/  IMAD.U32 R7, RZ, RZ, UR7 ;  /* 0x00000007ff077e24 */ /* 0x000fca000f8e00ff */
[----:B------:R-:W-:Y:S05]  /*0df0*/  BRA.U UP0, `(.L_x_9) ;  /* 0x0000000900987547 */ /* 0x000fea000b800000 */
[----:B------:R-:W-:Y:S02]  /*0e00*/  UIADD3 UR6, UPT, UPT, -UR5, URZ, URZ ;  /* 0x000000ff05067290 */ /* 0x000fe4000fffe1ff */
[----:B------:R-:W-:Y:S02]  /*0e10*/  UPLOP3.LUT UP0, UPT, UPT, UPT, UPT, 0x80, 0x8 ;  /* 0x000000000008789c */ /* 0x000fe40003f0f070 */
[----:B------:R-:W-:-:S09]  /*0e20*/  UISETP.GT.AND UP1, UPT, UR6, 0xc, UPT ;  /* 0x0000000c0600788c */ /* 0x000fd2000bf24270 */
[----:B------:R-:W-:Y:S05]  /*0e30*/  BRA.U !UP1, `(.L_x_10) ;  /* 0x0000000509987547 */ /* 0x000fea000b800000 */
[----:B------:R-:W-:-:S11]  /*0e40*/  UPLOP3.LUT UP0, UPT, UPT, UPT, UPT, 0x40, 0x4 ;  /* 0x000000000004789c */ /* 0x000fd60003f0e870 */
.L_x_11:
[----:B-1----:R-:W2:Y:S02]  /*0e50*/  LDG.E.64 R8, desc[UR14][R6.64+-0x10] ;  /* 0xfffff00e06087981 */ /* 0x002ea4000c1e1b00 */
[----:B--2--5:R-:W-:-:S14]  /*0e60*/  DSETP.GT.AND P0, PT, R8, R4, PT ;  /* 0x000000040800722a */ /* 0x024fdc0003f04000 */
[----:B------:R-:W0:Y:S02]  /*0e70*/  @P0 LDC.64 R14, c[0x0][0x3a8] ;  /* 0x0000ea00ff0e0b82 */ /* 0x000e240000000a00 */
[----:B0-----:R0:W-:Y:S04]  /*0e80*/  @P0 STG.E.64 desc[UR14][R14.64], R8 ;  /* 0x000000080e000986 */ /* 0x0011e8000c101b0e */
[----:B------:R-:W2:Y:S01]  /*0e90*/  LDG.E.64 R10, desc[UR14][R6.64+-0x8] ;  /* 0xfffff80e060a7981 */ /* 0x000ea2000c1e1b00 */
[----:B------:R-:W-:Y:S02]  /*0ea0*/  @P0 IMAD.MOV.U32 R4, RZ, RZ, R8 ;  /* 0x000000ffff040224 */ /* 0x000fe400078e0008 */
[----:B------:R-:W-:-:S06]  /*0eb0*/  @P0 IMAD.MOV.U32 R5, RZ, RZ, R9 ;  /* 0x000000ffff050224 */ /* 0x000fcc00078e0009 */
[----:B--2---:R-:W-:-:S14]  /*0ec0*/  DSETP.GT.AND P0, PT, R10, R4, PT ;  /* 0x000000040a00722a */ /* 0x004fdc0003f04000 */
[----:B------:R-:W1:Y:S02]  /*0ed0*/  @P0 LDC.64 R16, c[0x0][0x3a8] ;  /* 0x0000ea00ff100b82 */ /* 0x000e640000000a00 */
[----:B-1----:R1:W-:Y:S04]  /*0ee0*/  @P0 STG.E.64 desc[UR14][R16.64], R10 ;  /* 0x0000000a10000986 */ /* 0x0023e8000c101b0e */
[----:B------:R-:W2:Y:S01]  /*0ef0*/  LDG.E.64 R12, desc[UR14][R6.64] ;  /* 0x0000000e060c7981 */ /* 0x000ea2000c1e1b00 */
[----:B------:R-:W-:Y:S01]  /*0f00*/  @P0 MOV R4, R10 ;  /* 0x0000000a00040202 */ /* 0x000fe20000000f00 */
[----:B------:R-:W-:-:S06]  /*0f10*/  @P0 IMAD.MOV.U32 R5, RZ, RZ, R11 ;  /* 0x000000ffff050224 */ /* 0x000fcc00078e000b */
[----:B--2---:R-:W-:-:S14]  /*0f20*/  DSETP.GT.AND P0, PT, R12, R4, PT ;  /* 0x000000040c00722a */ /* 0x004fdc0003f04000 */
[----:B------:R-:W2:Y:S02]  /*0f30*/  @P0 LDC.64 R18, c[0x0][0x3a8] ;  /* 0x0000ea00ff120b82 */ /* 0x000ea40000000a00 */
[----:B--2---:R2:W-:Y:S04]  /*0f40*/  @P0 STG.E.64 desc[UR14][R18.64], R12 ;  /* 0x0000000c12000986 */ /* 0x0045e8000c101b0e */
[----:B0-----:R-:W3:Y:S01]  /*0f50*/  LDG.E.64 R8, desc[UR14][R6.64+0x8] ;  /* 0x0000080e06087981 */ /* 0x001ee2000c1e1b00 */
[----:B------:R-:W-:Y:S02]  /*0f60*/  @P0 IMAD.MOV.U32 R4, RZ, RZ, R12 ;  /* 0x000000ffff040224 */ /* 0x000fe400078e000c */
[----:B------:R-:W-:-:S06]  /*0f70*/  @P0 IMAD.MOV.U32 R5, RZ, RZ, R13 ;  /* 0x000000ffff050224 */ /* 0x000fcc00078e000d */
[----:B---3--:R-:W-:-:S14]  /*0f80*/  DSETP.GT.AND P0, PT, R8, R4, PT ;  /* 0x000000040800722a */ /* 0x008fdc0003f04000 */
[----:B------:R-:W0:Y:S02]  /*0f90*/  @P0 LDC.64 R14, c[0x0][0x3a8] ;  /* 0x0000ea00ff0e0b82 */ /* 0x000e240000000a00 */
[----:B0-----:R0:W-:Y:S04]  /*0fa0*/  @P0 STG.E.64 desc[UR14][R14.64], R8 ;  /* 0x000000080e000986 */ /* 0x0011e8000c101b0e */
[----:B-1----:R-:W3:Y:S01]  /*0fb0*/  LDG.E.64 R10, desc[UR14][R6.64+0x10] ;  /* 0x0000100e060a7981 */ /* 0x002ee2000c1e1b00 */
[----:B------:R-:W-:Y:S01]  /*0fc0*/  @P0 MOV R4, R8 ;  /* 0x0000000800040202 */ /* 0x000fe20000000f00 */
[----:B------:R-:W-:-:S06]  /*0fd0*/  @P0 IMAD.MOV.U32 R5, RZ, RZ, R9 ;  /* 0x000000ffff050224 */ /* 0x000fcc00078e0009 */
[----:B---3--:R-:W-:-:S14]  /*0fe0*/  DSETP.GT.AND P0, PT, R10, R4, PT ;  /* 0x000000040a00722a */ /* 0x008fdc0003f04000 */
[----:B------:R-:W1:Y:S02]  /*0ff0*/  @P0 LDC.64 R16, c[0x0][0x3a8] ;  /* 0x0000ea00ff100b82 */ /* 0x000e640000000a00 */
[----:B-1----:R1:W-:Y:S04]  /*1000*/  @P0 STG.E.64 desc[UR14][R16.64], R10 ;  /* 0x0000000a10000986 */ /* 0x0023e8000c101b0e */
[----:B--2---:R-:W2:Y:S01]  /*1010*/  LDG.E.64 R12, desc[UR14][R6.64+0x18] ;  /* 0x0000180e060c7981 */ /* 0x004ea2000c1e1b00 */
[----:B------:R-:W-:Y:S02]  /*1020*/  @P0 IMAD.MOV.U32 R4, RZ, RZ, R10 ;  /* 0x000000ffff040224 */ /* 0x000fe400078e000a */
[----:B------:R-:W-:-:S06]  /*1030*/  @P0 IMAD.MOV.U32 R5, RZ, RZ, R11 ;  /* 0x000000ffff050224 */ /* 0x000fcc00078e000b */
[----:B--2---:R-:W-:-:S14]  /*1040*/  DSETP.GT.AND P0, PT, R12, R4, PT ;  /* 0x000000040c00722a */ /* 0x004fdc0003f04000 */
[----:B------:R-:W2:Y:S02]  /*1050*/  @P0 LDC.64 R18, c[0x0][0x3a8] ;  /* 0x0000ea00ff120b82 */ /* 0x000ea40000000a00 */
[----:B--2---:R2:W-:Y:S04]  /*1060*/  @P0 STG.E.64 desc[UR14][R18.64], R12 ;  /* 0x0000000c12000986 */ /* 0x0045e8000c101b0e */
[----:B0-----:R-:W3:Y:S01]  /*1070*/  LDG.E.64 R8, desc[UR14][R6.64+0x20] ;  /* 0x0000200e06087981 */ /* 0x001ee2000c1e1b00 */
[----:B------:R-:W-:Y:S01]  /*1080*/  @P0 MOV R4, R12 ;  /* 0x0000000c00040202 */ /* 0x000fe20000000f00 */
[----:B------:R-:W-:-:S06]  /*1090*/  @P0 IMAD.MOV.U32 R5, RZ, RZ, R13 ;  /* 0x000000ffff050224 */ /* 0x000fcc00078e000d */
[----:B---3--:R-:W-:-:S14]  /*10a0*/  DSETP.GT.AND P0, PT, R8, R4, PT ;  /* 0x000000040800722a */ /* 0x008fdc0003f04000 */
[----:B------:R-:W0:Y:S02]  /*10b0*/  @P0 LDC.64 R14, c[0x0][0x3a8] ;  /* 0x0000ea00ff0e0b82 */ /* 0x000e240000000a00 */
[----:B0-----:R0:W-:Y:S04]  /*10c0*/  @P0 STG.E.64 desc[UR14][R14.64], R8 ;  /* 0x000000080e000986 */ /* 0x0011e8000c101b0e */
[----:B-1----:R-:W3:Y:S01]  /*10d0*/  LDG.E.64 R10, desc[UR14][R6.64+0x28] ;  /* 0x0000280e060a7981 */ /* 0x002ee2000c1e1b00 */
[----:B------:R-:W-:Y:S02]  /*10e0*/  @P0 IMAD.MOV.U32 R4, RZ, RZ, R8 ;  /* 0x000000ffff040224 */ /* 0x000fe400078e0008 */
[----:B------:R-:W-:-:S06]  /*10f0*/  @P0 IMAD.MOV.U32 R5, RZ, RZ, R9 ;  /* 0x000000ffff050224 */ /* 0x000fcc00078e0009 */
[----:B---3--:R-:W-:-:S14]  /*1100*/  DSETP.GT.AND P0, PT, R10, R4, PT ;  /* 0x000000040a00722a */ /* 0x008fdc0003f04000 */
[----:B------:R-:W1:Y:S02]  /*1110*/  @P0 LDC.64 R16, c[0x0][0x3a8] ;  /* 0x0000ea00ff100b82 */ /* 0x000e640000000a00 */
[----:B-1----:R1:W-:Y:S04]  /*1120*/  @P0 STG.E.64 desc[UR14][R16.64], R10 ;  /* 0x0000000a10000986 */ /* 0x0023e8000c101b0e */
[----:B--2---:R-:W2:Y:S01]  /*1130*/  LDG.E.64 R12, desc[UR14][R6.64+0x30] ;  /* 0x0000300e060c7981 */ /* 0x004ea2000c1e1b00 */
        /* <DEDUP_REMOVED lines=41> */
[----:B0-----:R0:W2:Y:S01]  /*13d0*/  LDG.E.64 R8, desc[UR14][R6.64+0x68] ;  /* 0x0000680e06087981 */ /* 0x0010a2000c1e1b00 */
[----:B------:R-:W-:Y:S01]  /*13e0*/  @P0 IMAD.MOV.U32 R4, RZ, RZ, R12 ;  /* 0x000000ffff040224 */ /* 0x000fe200078e000c */
[----:B------:R-:W-:Y:S01]  /*13f0*/  UIADD3 UR5, UPT, UPT, UR5, 0x10, URZ ;  /* 0x0000001005057890 */ /* 0x000fe2000fffe0ff */
[----:B------:R-:W-:-:S03]  /*1400*/  @P0 IMAD.MOV.U32 R5, RZ, RZ, R13 ;  /* 0x000000ffff050224 */ /* 0x000fc600078e000d */
[----:B------:R-:W-:Y:S01]  /*1410*/  UISETP.GE.AND UP1, UPT, UR5, -0xc, UPT ;  /* 0xfffffff40500788c */ /* 0x000fe2000bf26270 */
[----:B0-----:R-:W-:-:S04]  /*1420*/  IADD3 R6, P1, PT, R6, 0x80, RZ ;  /* 0x0000008006067810 */ /* 0x001fc80007f3e0ff */
[----:B------:R-:W-:Y:S01]  /*1430*/  IADD3.X R7, PT, PT, RZ, R7, RZ, P1, !PT ;  /* 0x00000007ff077210 */ /* 0x000fe20000ffe4ff */
[----:B--2---:R-:W-:-:S14]  /*1440*/  DSETP.GT.AND P0, PT, R8, R4, PT ;  /* 0x000000040800722a */ /* 0x004fdc0003f04000 */
[----:B------:R-:W0:Y:S01]  /*1450*/  @P0 LDC.64 R14, c[0x0][0x3a8] ;  /* 0x0000ea00ff0e0b82 */ /* 0x000e220000000a00 */
[----:B------:R-:W-:Y:S02]  /*1460*/  @P0 IMAD.MOV.U32 R4, RZ, RZ, R8 ;  /* 0x000000ffff040224 */ /* 0x000fe400078e0008 */
[----:B------:R-:W-:Y:S01]  /*1470*/  @P0 IMAD.MOV.U32 R5, RZ, RZ, R9 ;  /* 0x000000ffff050224 */ /* 0x000fe200078e0009 */
[----:B0-----:R1:W-:Y:S01]  /*1480*/  @P0 STG.E.64 desc[UR14][R14.64], R8 ;  /* 0x000000080e000986 */ /* 0x0013e2000c101b0e */
[----:B------:R-:W-:Y:S05]  /*1490*/  BRA.U !UP1, `(.L_x_11) ;  /* 0xfffffff9096c7547 */ /* 0x000fea000b83ffff */
.L_x_10:
[----:B------:R-:W-:-:S04]  /*14a0*/  UIADD3 UR6, UPT, UPT, -UR5, URZ, URZ ;  /* 0x000000ff05067290 */ /* 0x000fc8000fffe1ff */
[----:B------:R-:W-:-:S09]  /*14b0*/  UISETP.GT.AND UP1, UPT, UR6, 0x4, UPT ;  /* 0x000000040600788c */ /* 0x000fd2000bf24270 */
[----:B------:R-:W-:Y:S05]  /*14c0*/  BRA.U !UP1, `(.L_x_12) ;  /* 0x0000000109dc7547 */ /* 0x000fea000b800000 */
[----:B-1----:R-:W2:Y:S02]  /*14d0*/  LDG.E.64 R8, desc[UR14][R6.64+-0x10] ;  /* 0xfffff00e06087981 */ /* 0x002ea4000c1e1b00 */
[----:B--2--5:R-:W-:-:S14]  /*14e0*/  DSETP.GT.AND P0, PT, R8, R4, PT ;  /* 0x000000040800722a */ /* 0x024fdc0003f04000 */
[----:B------:R-:W0:Y:S02]  /*14f0*/  @P0 LDC.64 R14, c[0x0][0x3a8] ;  /* 0x0000ea00ff0e0b82 */ /* 0x000e240000000a00 */
[----:B0-----:R0:W-:Y:S04]  /*1500*/  @P0 STG.E.64 desc[UR14][R14.64], R8 ;  /* 0x000000080e000986 */ /* 0x0011e8000c101b0e */
[----:B------:R-:W2:Y:S01]  /*1510*/  LDG.E.64 R10, desc[UR14][R6.64+-0x8] ;  /* 0xfffff80e060a7981 */ /* 0x000ea2000c1e1b00 */
[----:B------:R-:W-:Y:S01]  /*1520*/  @P0 IMAD.MOV.U32 R4, RZ, RZ, R8 ;  /* 0x000000ffff040224 */ /* 0x000fe200078e0008 */
[----:B------:R-:W-:-:S06]  /*1530*/  @P0 MOV R5, R9 ;  /* 0x0000000900050202 */ /* 0x000fcc0000000f00 */
[----:B--2---:R-:W-:-:S14]  /*1540*/  DSETP.GT.AND P0, PT, R10, R4, PT ;  /* 0x000000040a00722a */ /* 0x004fdc0003f04000 */
[----:B------:R-:W1:Y:S02]  /*1550*/  @P0 LDC.64 R16, c[0x0][0x3a8] ;  /* 0x0000ea00ff100b82 */ /* 0x000e640000000a00 */
[----:B-1----:R1:W-:Y:S04]  /*1560*/  @P0 STG.E.64 desc[UR14][R16.64], R10 ;  /* 0x0000000a10000986 */ /* 0x0023e8000c101b0e */
[----:B------:R-:W2:Y:S01]  /*1570*/  LDG.E.64 R12, desc[UR14][R6.64] ;  /* 0x0000000e060c7981 */ /* 0x000ea2000c1e1b00 */
[----:B------:R-:W-:Y:S02]  /*1580*/  @P0 IMAD.MOV.U32 R4, RZ, RZ, R10 ;  /* 0x000000ffff040224 */ /* 0x000fe400078e000a */
[----:B------:R-:W-:-:S06]  /*1590*/  @P0 IMAD.MOV.U32 R5, RZ, RZ, R11 ;  /* 0x000000ffff050224 */ /* 0x000fcc00078e000b */
[----:B--2---:R-:W-:-:S14]  /*15a0*/  DSETP.GT.AND P0, PT, R12, R4, PT ;  /* 0x000000040c00722a */ /* 0x004fdc0003f04000 */
[----:B------:R-:W2:Y:S02]  /*15b0*/  @P0 LDC.64 R18, c[0x0][0x3a8] ;  /* 0x0000ea00ff120b82 */ /* 0x000ea40000000a00 */
[----:B--2---:R2:W-:Y:S04]  /*15c0*/  @P0 STG.E.64 desc[UR14][R18.64], R12 ;  /* 0x0000000c12000986 */ /* 0x0045e8000c101b0e */
[----:B0-----:R-:W3:Y:S01]  /*15d0*/  LDG.E.64 R14, desc[UR14][R6.64+0x8] ;  /* 0x0000080e060e7981 */ /* 0x001ee2000c1e1b00 */
[----:B------:R-:W-:Y:S01]  /*15e0*/  @P0 IMAD.MOV.U32 R4, RZ, RZ, R12 ;  /* 0x000000ffff040224 */ /* 0x000fe200078e000c */
[----:B------:R-:W-:-:S06]  /*15f0*/  @P0 MOV R5, R13 ;  /* 0x0000000d00050202 */ /* 0x000fcc0000000f00 */
[----:B---3--:R-:W-:-:S14]  /*1600*/  DSETP.GT.AND P0, PT, R14, R4, PT ;  /* 0x000000040e00722a */ /* 0x008fdc0003f04000 */
[----:B------:R-:W0:Y:S02]  /*1610*/  @P0 LDC.64 R22, c[0x0][0x3a8] ;  /* 0x0000ea00ff160b82 */ /* 0x000e240000000a00 */
[----:B0-----:R0:W-:Y:S04]  /*1620*/  @P0 STG.E.64 desc[UR14][R22.64], R14 ;  /* 0x0000000e16000986 */ /* 0x0011e8000c101b0e */
[----:B-1----:R-:W3:Y:S01]  /*1630*/  LDG.E.64 R10, desc[UR14][R6.64+0x10] ;  /* 0x0000100e060a7981 */ /* 0x002ee2000c1e1b00 */
[----:B------:R-:W-:Y:S01]  /*1640*/  @P0 IMAD.MOV.U32 R4, RZ, RZ, R14 ;  /* 0x000000ffff040224 */ /* 0x000fe200078e000e */
[----:B------:R-:W-:Y:S01]  /*1650*/  IADD3 R8, P1, PT, R6, 0x20, RZ ;  /* 0x0000002006087810 */ /* 0x000fe20007f3e0ff */
[----:B------:R-:W-:-:S04]  /*1660*/  @P0 IMAD.MOV.U32 R5, RZ, RZ, R15 ;  /* 0x000000ffff050224 */ /* 0x000fc800078e000f */
[----:B------:R-:W-:Y:S02]  /*1670*/  IMAD.X R9, RZ, RZ, R7, P1 ;  /* 0x000000ffff097224 */ /* 0x000fe400008e0607 */
        /* <DEDUP_REMOVED lines=17> */
[----:B------:R-:W-:Y:S01]  /*1790*/  @P0 IMAD.MOV.U32 R5, RZ, RZ, R15 ;  /* 0x000000ffff050224 */ /* 0x000fe200078e000f */
[----:B------:R-:W-:Y:S01]  /*17a0*/  IADD3 R6, P1, PT, R8, 0x20, RZ ;  /* 0x0000002008067810 */ /* 0x000fe20007f3e0ff */
[----:B------:R-:W-:-:S02]  /*17b0*/  UIADD3 UR5, UPT, UPT, UR5, 0x4, URZ ;  /* 0x0000000405057890 */ /* 0x000fc4000fffe0ff */
[----:B------:R-:W-:Y:S01]  /*17c0*/  UPLOP3.LUT UP0, UPT, UPT, UPT, UPT, 0x40, 0x4 ;  /* 0x000000000004789c */ /* 0x000fe20003f0e870 */
[----:B------:R-:W-:Y:S01]  /*17d0*/  IADD3.X R7, PT, PT, RZ, R9, RZ, P1, !PT ;  /* 0x00000009ff077210 */ /* 0x000fe20000ffe4ff */
[----:B------:R-:W-:Y:S01]  /*17e0*/  UIADD3 UR5, UPT, UPT, UR5, 0x4, URZ ;  /* 0x0000000405057890 */ /* 0x000fe2000fffe0ff */
[----:B---3--:R-:W-:-:S14]  /*17f0*/  DSETP.GT.AND P0, PT, R10, R4, PT ;  /* 0x000000040a00722a */ /* 0x008fdc0003f04000 */
[----:B------:R-:W0:Y:S01]  /*1800*/  @P0 LDC.64 R16, c[0x0][0x3a8] ;  /* 0x0000ea00ff100b82 */ /* 0x000e220000000a00 */
[----:B------:R-:W-:Y:S02]  /*1810*/  @P0 IMAD.MOV.U32 R4, RZ, RZ, R10 ;  /* 0x000000ffff040224 */ /* 0x000fe400078e000a */
[----:B------:R-:W-:Y:S01]  /*1820*/  @P0 IMAD.MOV.U32 R5, RZ, RZ, R11 ;  /* 0x000000ffff050224 */ /* 0x000fe200078e000b */
[----:B0-----:R2:W-:Y:S06]  /*1830*/  @P0 STG.E.64 desc[UR14][R16.64], R10 ;  /* 0x0000000a10000986 */ /* 0x0015ec000c101b0e */
.L_x_12:
[----:B------:R-:W-:-:S09]  /*1840*/  UISETP.NE.OR UP0, UPT, UR5, URZ, UP0 ;  /* 0x000000ff0500728c */ /* 0x000fd20008705670 */
[----:B------:R-:W-:Y:S05]  /*1850*/  BRA.U !UP0, `(.L_x_8) ;  /* 0x00000001087c7547 */ /* 0x000fea000b800000 */
.L_x_9:
[----:B-12---:R-:W-:Y:S02]  /*1860*/  IMAD.MOV.U32 R14, RZ, RZ, R6 ;  /* 0x000000ffff0e7224 */ /* 0x006fe400078e0006 */
[----:B------:R-:W-:-:S05]  /*1870*/  IMAD.MOV.U32 R15, RZ, RZ, R7 ;  /* 0x000000ffff0f7224 */ /* 0x000fca00078e0007 */
[----:B------:R-:W2:Y:S02]  /*1880*/  LDG.E.64 R6, desc[UR14][R14.64+-0x10] ;  /* 0xfffff00e0e067981 */ /* 0x000ea4000c1e1b00 */
[----:B--2--5:R-:W-:-:S14]  /*1890*/  DSETP.GT.AND P0, PT, R6, R4, PT ;  /* 0x000000040600722a */ /* 0x024fdc0003f04000 */
[----:B---3--:R-:W0:Y:S02]  /*18a0*/  @P0 LDC.64 R12, c[0x0][0x3a8] ;  /* 0x0000ea00ff0c0b82 */ /* 0x008e240000000a00 */
        /* <DEDUP_REMOVED lines=11> */
[----:B------:R-:W1:Y:S02]  /*1960*/  @P0 LDC.64 R18, c[0x0][0x3a8] ;  /* 0x0000ea00ff120b82 */ /* 0x000e640000000a00 */
[----:B-1----:R3:W-:Y:S04]  /*1970*/  @P0 STG.E.64 desc[UR14][R18.64], R10 ;  /* 0x0000000a12000986 */ /* 0x0027e8000c101b0e */
[----:B0-----:R-:W2:Y:S01]  /*1980*/  LDG.E.64 R12, desc[UR14][R14.64+0x8] ;  /* 0x0000080e0e0c7981 */ /* 0x001ea2000c1e1b00 */
[----:B------:R-:W-:Y:S01]  /*1990*/  @P0 IMAD.MOV.U32 R4, RZ, RZ, R10 ;  /* 0x000000ffff040224 */ /* 0x000fe200078e000a */
[----:B------:R-:W-:Y:S01]  /*19a0*/  @P0 MOV R5, R11 ;  /* 0x0000000b00050202 */ /* 0x000fe20000000f00 */
[----:B------:R-:W-:Y:S01]  /*19b0*/  UIADD3 UR5, UPT, UPT, UR5, 0x4, URZ ;  /* 0x0000000405057890 */ /* 0x000fe2000fffe0ff */
[----:B------:R-:W-:-:S03]  /*19c0*/  IADD3 R6, P1, PT, R14, 0x20, RZ ;  /* 0x000000200e067810 */ /* 0x000fc60007f3e0ff */
[----:B------:R-:W-:Y:S02]  /*19d0*/  UISETP.NE.AND UP0, UPT, UR5, URZ, UPT ;  /* 0x000000ff0500728c */ /* 0x000fe4000bf05270 */
[----:B------:R-:W-:Y:S01]  /*19e0*/  IMAD.X R7, RZ, RZ, R15, P1 ;  /* 0x000000ffff077224 */ /* 0x000fe200008e060f */
[----:B--2---:R-:W-:-:S14]  /*19f0*/  DSETP.GT.AND P0, PT, R12, R4, PT ;  /* 0x000000040c00722a */ /* 0x004fdc0003f04000 */
[----:B------:R-:W0:Y:S01]  /*1a00*/  @P0 LDC.64 R22, c[0x0][0x3a8] ;  /* 0x0000ea00ff160b82 */ /* 0x000e220000000a00 */
[----:B------:R-:W-:Y:S01]  /*1a10*/  @P0 IMAD.MOV.U32 R4, RZ, RZ, R12 ;  /* 0x000000ffff040224 */ /* 0x000fe200078e000c */
[----:B------:R-:W-:Y:S01]  /*1a20*/  @P0 MOV R5, R13 ;  /* 0x0000000d00050202 */ /* 0x000fe20000000f00 */
[----:B0-----:R3:W-:Y:S01]  /*1a30*/  @P0 STG.E.64 desc[UR14][R22.64], R12 ;  /* 0x0000000c16000986 */ /* 0x0017e2000c101b0e */
[----:B------:R-:W-:Y:S05]  /*1a40*/  BRA.U UP0, `(.L_x_9) ;  /* 0xfffffffd00847547 */ /* 0x000fea000b83ffff */
.L_x_8:
[----:B------:R-:W-:-:S09]  /*1a50*/  UISETP.NE.AND UP0, UPT, UR8, URZ, UPT ;  /* 0x000000ff0800728c */ /* 0x000fd2000bf05270 */
[----:B------:R-:W-:Y:S05]  /*1a60*/  BRA.U !UP0, `(.L_x_7) ;  /* 0x0000000108407547 */ /* 0x000fea000b800000 */
[----:B------:R-:W0:Y:S01]  /*1a70*/  LDCU.64 UR6, c[0x0][0x3a0] ;  /* 0x00007400ff0677ac */ /* 0x000e220008000a00 */
[----:B------:R-:W-:Y:S02]  /*1a80*/  UIADD3 UR8, UPT, UPT, -UR8, URZ, URZ ;  /* 0x000000ff08087290 */ /* 0x000fe4000fffe1ff */
[----:B0-----:R-:W-:-:S12]  /*1a90*/  UIMAD.WIDE.U32 UR4, UR4, 0x8, UR6 ;  /* 0x00000008040478a5 */ /* 0x001fd8000f8e0006 */
.L_x_13:
[----:B----4-:R-:W-:Y:S02]  /*1aa0*/  IMAD.U32 R6, RZ, RZ, UR4 ;  /* 0x00000004ff067e24 */ /* 0x010fe4000f8e00ff */
[----:B------:R-:W-:-:S06]  /*1ab0*/  IMAD.U32 R7, RZ, RZ, UR5 ;  /* 0x00000005ff077e24 */ /* 0x000fcc000f8e00ff */
[----:B------:R-:W4:Y:S01]  /*1ac0*/  LDG.E.64 R6, desc[UR14][R6.64] ;  /* 0x0000000e06067981 */ /* 0x000f22000c1e1b00 */
[----:B------:R-:W-:Y:S02]  /*1ad0*/  UIADD3 UR4, UP0, UPT, UR4, 0x8, URZ ;  /* 0x0000000804047890 */ /* 0x000fe4000ff1e0ff */
[----:B------:R-:W-:Y:S02]  /*1ae0*/  UIADD3 UR8, UPT, UPT, UR8, 0x1, URZ ;  /* 0x0000000108087890 */ /* 0x000fe4000fffe0ff */
[----:B------:R-:W-:Y:S02]  /*1af0*/  UIADD3.X UR5, UPT, UPT, URZ, UR5, URZ, UP0, !UPT ;  /* 0x00000005ff057290 */ /* 0x000fe400087fe4ff */
[----:B------:R-:W-:Y:S01]  /*1b00*/  UISETP.NE.AND UP0, UPT, UR8, URZ, UPT ;  /* 0x000000ff0800728c */ /* 0x000fe2000bf05270 */
[----:B----45:R-:W-:-:S14]  /*1b10*/  DSETP.GT.AND P0, PT, R6, R4, PT ;  /* 0x000000040600722a */ /* 0x030fdc0003f04000 */
[----:B-1-3--:R-:W0:Y:S01]  /*1b20*/  @P0 LDC.64 R8, c[0x0][0x3a8] ;  /* 0x0000ea00ff080b82 */ /* 0x00ae220000000a00 */
[----:B------:R-:W-:Y:S01]  /*1b30*/  @P0 MOV R4, R6 ;  /* 0x0000000600040202 */ /* 0x000fe20000000f00 */
[----:B------:R-:W-:Y:S01]  /*1b40*/  @P0 IMAD.MOV.U32 R5, RZ, RZ, R7 ;  /* 0x000000ffff050224 */ /* 0x000fe200078e0007 */
[----:B0-----:R4:W-:Y:S01]  /*1b50*/  @P0 STG.E.64 desc[UR14][R8.64], R6 ;  /* 0x0000000608000986 */ /* 0x0019e2000c101b0e */
[----:B------:R-:W-:Y:S05]  /*1b60*/  BRA.U UP0, `(.L_x_13) ;  /* 0xfffffffd00cc7547 */ /* 0x000fea000b83ffff */
.L_x_7:
[----:B------:R-:W-:Y:S05]  /*1b70*/  BSYNC.RECONVERGENT B0 ;  /* 0x0000000000007941 */ /* 0x000fea0003800200 */
.L_x_6:
[----:B-123--:R-:W0:Y:S08]  /*1b80*/  LDC.64 R10, c[0x0][0x3a8] ;  /* 0x0000ea00ff0a7b82 */ /* 0x00ee300000000a00 */
[----:B------:R-:W-:Y:S06]  /*1b90*/  BAR.SYNC.DEFER_BLOCKING 0x0 ;  /* 0x0000000000007b1d */ /* 0x000fec0000010000 */
[----:B0----5:R0:W2:Y:S01]  /*1ba0*/  LDG.E.64 R4, desc[UR14][R10.64] ;  /* 0x0000000e0a047981 */ /* 0x0210a2000c1e1b00 */
[----:B------:R-:W-:Y:S01]  /*1bb0*/  UMOV UR4, 0xfefa39ef ;  /* 0xfefa39ef00047882 */ /* 0x000fe20000000000 */
[----:B------:R-:W-:Y:S01]  /*1bc0*/  UMOV UR5, 0x3fe62e42 ;  /* 0x3fe62e4200057882 */ /* 0x000fe20000000000 */
[----:B------:R-:W-:Y:S01]  /*1bd0*/  BSSY.RECONVERGENT B0, `(.L_x_14) ;  /* 0x000003b000007945 */ /* 0x000fe20003800200 */
[----:B0-----:R-:W0:Y:S01]  /*1be0*/  LDC.64 R10, c[0x0][0x3b0] ;  /* 0x0000ec00ff0a7b82 */ /* 0x001e220000000a00 */
[----:B--2---:R-:W-:Y:S01]  /*1bf0*/  DADD R20, -R4, R20 ;  /* 0x0000000004147229 */ /* 0x004fe20000000114 */
[----:B------:R-:W-:Y:S01]  /*1c00*/  IMAD.MOV.U32 R4, RZ, RZ, 0x652b82fe ;  /* 0x652b82feff047424 */ /* 0x000fe200078e00ff */
[----:B------:R-:W-:-:S06]  /*1c10*/  MOV R5, 0x3ff71547 ;  /* 0x3ff7154700057802 */ /* 0x000fcc0000000f00 */
[----:B------:R-:W-:Y:S02]  /*1c20*/  DFMA R4, R20, R4, 6.75539944105574400000e+15 ;  /* 0x433800001404742b */ /* 0x000fe40000000004 */
[----:B------:R-:W-:-:S06]  /*1c30*/  FSETP.GEU.AND P0, PT, |R21|, 4.1917929649353027344, PT ;  /* 0x4086232b1500780b */ /* 0x000fcc0003f0e200 */
[----:B----4-:R-:W-:-:S08]  /*1c40*/  DADD R6, R4, -6.75539944105574400000e+15 ;  /* 0xc338000004067429 */ /* 0x010fd00000000000 */
[----:B------:R-:W-:Y:S01]  /*1c50*/  DFMA R8, R6, -UR4, R20 ;  /* 0x8000000406087c2b */ /* 0x000fe20008000014 */
[----:B------:R-:W-:Y:S01]  /*1c60*/  UMOV UR4, 0x3b39803f ;  /* 0x3b39803f00047882 */ /* 0x000fe20000000000 */
[----:B------:R-:W-:-:S06]  /*1c70*/  UMOV UR5, 0x3c7abc9e ;  /* 0x3c7abc9e00057882 */ /* 0x000fcc0000000000 */
[----:B------:R-:W-:Y:S01]  /*1c80*/  DFMA R6, R6, -UR4, R8 ;  /* 0x8000000406067c2b */ /* 0x000fe20008000008 */
[----:B------:R-:W-:Y:S01]  /*1c90*/  UMOV UR4, 0x69ce2bdf ;  /* 0x69ce2bdf00047882 */ /* 0x000fe20000000000 */
[----:B------:R-:W-:Y:S01]  /*1ca0*/  IMAD.MOV.U32 R8, RZ, RZ, -0x35dec16 ;  /* 0xfca213eaff087424 */ /* 0x000fe200078e00ff */
[----:B------:R-:W-:Y:S01]  /*1cb0*/  UMOV UR5, 0x3e5ade15 ;  /* 0x3e5ade1500057882 */ /* 0x000fe20000000000 */
[----:B------:R-:W-:-:S06]  /*1cc0*/  IMAD.MOV.U32 R9, RZ, RZ, 0x3e928af3 ;  /* 0x3e928af3ff097424 */ /* 0x000fcc00078e00ff */
[----:B------:R-:W-:Y:S01]  /*1cd0*/  DFMA R8, R6, UR4, R8 ;  /* 0x0000000406087c2b */ /* 0x000fe20008000008 */
[----:B------:R-:W-:Y:S01]  /*1ce0*/  UMOV UR4, 0x62401315 ;  /* 0x6240131500047882 */ /* 0x000fe20000000000 */
[----:B------:R-:W-:-:S06]  /*1cf0*/  UMOV UR5, 0x3ec71dee ;  /* 0x3ec71dee00057882 */ /* 0x000fcc0000000000 */
[----:B------:R-:W-:Y:S01]  /*1d00*/  DFMA R8, R6, R8, UR4 ;  /* 0x0000000406087e2b */ /* 0x000fe20008000008 */
        /* <DEDUP_REMOVED lines=20> */
[----:B------:R-:W-:-:S08]  /*1e50*/  DFMA R8, R6, R8, UR4 ;  /* 0x0000000406087e2b */ /* 0x000fd00008000008 */
[----:B------:R-:W-:-:S08]  /*1e60*/  DFMA R8, R6, R8, 1 ;  /* 0x3ff000000608742b */ /* 0x000fd00000000008 */
[----:B------:R-:W-:-:S10]  /*1e70*/  DFMA R8, R6, R8, 1 ;  /* 0x3ff000000608742b */ /* 0x000fd40000000008 */
[----:B------:R-:W-:Y:S01]  /*1e80*/  LEA R7, R4, R9, 0x14 ;  /* 0x0000000904077211 */ /* 0x000fe200078ea0ff */
[----:B------:R-:W-:Y:S01]  /*1e90*/  IMAD.MOV.U32 R6, RZ, RZ, R8 ;  /* 0x000000ffff067224 */ /* 0x000fe200078e0008 */
[----:B0-----:R-:W-:Y:S06]  /*1ea0*/  @!P0 BRA `(.L_x_15) ;  /* 0x0000000000348947 */ /* 0x001fec0003800000 */
[----:B------:R-:W-:Y:S01]  /*1eb0*/  FSETP.GEU.AND P1, PT, |R21|, 4.2275390625, PT ;  /* 0x408748001500780b */ /* 0x000fe20003f2e200 */
[C---:B------:R-:W-:Y:S02]  /*1ec0*/  DADD R6, R20.reuse, +INF ;  /* 0x7ff0000014067429 */ /* 0x040fe40000000000 */
[----:B------:R-:W-:-:S08]  /*1ed0*/  DSETP.GEU.AND P0, PT, R20, RZ, PT ;  /* 0x000000ff1400722a */ /* 0x000fd00003f0e000 */
[----:B------:R-:W-:Y:S02]  /*1ee0*/  FSEL R6, R6, RZ, P0 ;  /* 0x000000ff06067208 */ /* 0x000fe40000000000 */
[----:B------:R-:W-:Y:S02]  /*1ef0*/  @!P1 LEA.HI R3, R4, R4, RZ, 0x1 ;  /* 0x0000000404039211 */ /* 0x000fe400078f08ff */
[----:B------:R-:W-:Y:S02]  /*1f00*/  FSEL R7, R7, RZ, P0 ;  /* 0x000000ff07077208 */ /* 0x000fe40000000000 */
[----:B------:R-:W-:-:S04]  /*1f10*/  @!P1 SHF.R.S32.HI R3, RZ, 0x1, R3 ;  /* 0x00000001ff039819 */ /* 0x000fc80000011403 */
[----:B------:R-:W-:Y:S01]  /*1f20*/  @!P1 LEA R5, R3, R9, 0x14 ;  /* 0x0000000903059211 */ /* 0x000fe200078ea0ff */
[----:B------:R-:W-:-:S05]  /*1f30*/  @!P1 IMAD.IADD R4, R4, 0x1, -R3 ;  /* 0x0000000104049824 */ /* 0x000fca00078e0a03 */
[----:B------:R-:W-:Y:S01]  /*1f40*/  @!P1 LEA R9, R4, 0x3ff00000, 0x14 ;  /* 0x3ff0000004099811 */ /* 0x000fe200078ea0ff */
[----:B------:R-:W-:Y:S02]  /*1f50*/  @!P1 IMAD.MOV.U32 R4, RZ, RZ, R8 ;  /* 0x000000ffff049224 */ /* 0x000fe400078e0008 */
[----:B------:R-:W-:-:S06]  /*1f60*/  @!P1 IMAD.MOV.U32 R8, RZ, RZ, RZ ;  /* 0x000000ffff089224 */ /* 0x000fcc00078e00ff */
[----:B------:R-:W-:-:S11]  /*1f70*/  @!P1 DMUL R6, R4, R8 ;  /* 0x0000000804069228 */ /* 0x000fd60000000000 */
.L_x_15:
[----:B------:R-:W-:Y:S05]  /*1f80*/  BSYNC.RECONVERGENT B0 ;  /* 0x0000000000007941 */ /* 0x000fea0003800200 */
.L_x_14:
[----:B------:R0:W-:Y:S01]  /*1f90*/  REDG.E.ADD.F64.RN.STRONG.GPU desc[UR14][R10.64], R6 ;  /* 0x000000060a0079a6 */ /* 0x0001e2000c12ff0e */
[----:B------:R-:W-:Y:S01]  /*1fa0*/  MOV R4, 0x1 ;  /* 0x0000000100047802 */ /* 0x000fe20000000f00 */
[----:B------:R-:W1:Y:S08]  /*1fb0*/  LDC R3, c[0x0][0x380] ;  /* 0x0000e000ff037b82 */ /* 0x000e700000000800 */
[----:B------:R-:W-:Y:S06]  /*1fc0*/  BAR.SYNC.DEFER_BLOCKING 0x0 ;  /* 0x0000000000007b1d */ /* 0x000fec0000010000 */
[----:B------:R-:W2:Y:S01]  /*1fd0*/  LDG.E.64 R8, desc[UR14][R10.64] ;  /* 0x0000000e0a087981 */ /* 0x000ea2000c1e1b00 */
[----:B------:R-:W-:Y:S01]  /*1fe0*/  FSETP.GEU.AND P2, PT, |R7|, 6.5827683646048100446e-37, PT ;  /* 0x036000000700780b */ /* 0x000fe20003f4e200 */
[----:B------:R-:W-:Y:S01]  /*1ff0*/  BSSY.RECONVERGENT B0, `(.L_x_16) ;  /* 0x0000010000007945 */ /* 0x000fe20003800200 */
[----:B-1----:R-:W-:Y:S01]  /*2000*/  ISETP.GE.AND P1, PT, R3, 0x1, PT ;  /* 0x000000010300780c */ /* 0x002fe20003f26270 */
[----:B--2---:R-:W1:Y:S02]  /*2010*/  MUFU.RCP64H R5, R9 ;  /* 0x0000000900057308 */ /* 0x004e640000001800 */
[----:B-1----:R-:W-:-:S08]  /*2020*/  DFMA R12, -R8, R4, 1 ;  /* 0x3ff00000080c742b */ /* 0x002fd00000000104 */
[----:B------:R-:W-:-:S08]  /*2030*/  DFMA R12, R12, R12, R12 ;  /* 0x0000000c0c0c722b */ /* 0x000fd0000000000c */
[----:B------:R-:W-:-:S08]  /*2040*/  DFMA R12, R4, R12, R4 ;  /* 0x0000000c040c722b */ /* 0x000fd00000000004 */
[----:B------:R-:W-:-:S08]  /*2050*/  DFMA R4, -R8, R12, 1 ;  /* 0x3ff000000804742b */ /* 0x000fd0000000010c */
[----:B------:R-:W-:-:S08]  /*2060*/  DFMA R4, R12, R4, R12 ;  /* 0x000000040c04722b */ /* 0x000fd0000000000c */
[----:B------:R-:W-:-:S08]  /*2070*/  DMUL R12, R4, R6 ;  /* 0x00000006040c7228 */ /* 0x000fd00000000000 */
[----:B------:R-:W-:-:S08]  /*2080*/  DFMA R14, -R8, R12, R6 ;  /* 0x0000000c080e722b */ /* 0x000fd00000000106 */
[----:B------:R-:W-:-:S10]  /*2090*/  DFMA R4, R4, R14, R12 ;  /* 0x0000000e0404722b */ /* 0x000fd4000000000c */
[----:B0-----:R-:W-:-:S05]  /*20a0*/  FFMA R10, RZ, R9, R5 ;  /* 0x00000009ff0a7223 */ /* 0x001fca0000000005 */
[----:B------:R-:W-:-:S13]  /*20b0*/  FSETP.GT.AND P0, PT, |R10|, 1.469367938527859385e-39, PT ;  /* 0x001000000a00780b */ /* 0x000fda0003f04200 */
[----:B------:R-:W-:Y:S05]  /*20c0*/  @P0 BRA P2, `(.L_x_17) ;  /* 0x0000000000080947 */ /* 0x000fea0001000000 */
[----:B------:R-:W-:-:S07]  /*20d0*/  MOV R12, 0x20f0 ;  /* 0x000020f0000c7802 */ /* 0x000fce0000000f00 */
[----:B------:R-:W-:Y:S05]  /*20e0*/  CALL.REL.NOINC `($__internal_0_$__cuda_sm20_div_rn_f64_full) ;  /* 0x0000000800307944 */ /* 0x000fea0003c00000 */
.L_x_17:
[----:B------:R-:W-:Y:S05]  /*20f0*/  BSYNC.RECONVERGENT B0 ;  /* 0x0000000000007941 */ /* 0x000fea0003800200 */
.L_x_16:
[----:B------:R-:W-:Y:S05]  /*2100*/  @!P1 EXIT ;  /* 0x000000000000994d */ /* 0x000fea0003800000 */
[----:B------:R-:W0:Y:S01]  /*2110*/  LDC R3, c[0x0][0x380] ;  /* 0x0000e000ff037b82 */ /* 0x000e220000000800 */
[----:B------:R-:W1:Y:S01]  /*2120*/  LDCU.U8 UR4, c[0x0][0x398] ;  /* 0x00007300ff0477ac */ /* 0x000e620008000000 */
[----:B------:R-:W-:Y:S02]  /*2130*/  IMAD.MOV.U32 R6, RZ, RZ, RZ ;  /* 0x000000ffff067224 */ /* 0x000fe400078e00ff */
[----:B------:R-:W-:Y:S01]  /*2140*/  IMAD.MOV.U32 R11, RZ, RZ, RZ ;  /* 0x000000ffff0b7224 */ /* 0x000fe200078e00ff */
[----:B-1----:R-:W-:-:S04]  /*2150*/  ISETP.NE.AND P0, PT, R0, UR4, PT ;  /* 0x0000000400007c0c */ /* 0x002fc8000bf05270 */
[----:B------:R-:W-:Y:S02]  /*2160*/  FSEL R7, RZ, 1.875, P0 ;  /* 0x3ff00000ff077808 */ /* 0x000fe40000000000 */
[C---:B0-----:R-:W-:Y:S02]  /*2170*/  ISETP.GE.U32.AND P1, PT, R3.reuse, 0x8, PT ;  /* 0x000000080300780c */ /* 0x041fe40003f26070 */
[----:B------:R-:W-:Y:S02]  /*2180*/  LOP3.LUT R18, R3, 0x7, RZ, 0xc0, !PT ;  /* 0x0000000703127812 */ /* 0x000fe400078ec0ff */
[----:B------:R-:W-:Y:S02]  /*2190*/  DADD R4, -R4, R6 ;  /* 0x0000000004047229 */ /* 0x000fe40000000106 */
[----:B------:R-:W-:-:S07]  /*21a0*/  ISETP.NE.AND P2, PT, R18, RZ, PT ;  /* 0x000000ff1200720c */ /* 0x000fce0003f45270 */
[----:B------:R-:W-:Y:S06]  /*21b0*/  @!P1 BRA `(.L_x_18) ;  /* 0x0000000000f09947 */ /* 0x000fec0003800000 */
[----:B------:R-:W0:Y:S01]  /*21c0*/  LDCU.64 UR6, c[0x0][0x390] ;  /* 0x00007200ff0677ac */ /* 0x000e220008000a00 */
[----:B------:R-:W-:Y:S02]  /*21d0*/  LOP3.LUT R11, R3, 0x7ffffff8, RZ, 0xc0, !PT ;  /* 0x7ffffff8030b7812 */ /* 0x000fe400078ec0ff */
[----:B------:R-:W-:Y:S01]  /*21e0*/  MOV R0, R2 ;  /* 0x0000000200007202 */ /* 0x000fe20000000f00 */
[----:B------:R-:W1:Y:S02]  /*21f0*/  LDCU.64 UR4, c[0x0][0x388] ;  /* 0x00007100ff0477ac */ /* 0x000e640008000a00 */
[----:B------:R-:W-:Y:S01]  /*2200*/  IMAD.MOV R10, RZ, RZ, -R11 ;  /* 0x000000ffff0a7224 */ /* 0x000fe200078e0a0b */
[----:B0-----:R-:W-:-:S04]  /*2210*/  UIADD3 UR6, UP0, UPT, UR6, 0x3, URZ ;  /* 0x0000000306067890 */ /* 0x001fc8000ff1e0ff */
[----:B------:R-:W-:Y:S02]  /*2220*/  UIADD3.X UR7, UPT, UPT, URZ, UR7, URZ, UP0, !UPT ;  /* 0x00000007ff077290 */ /* 0x000fe400087fe4ff */
[----:B-1----:R-:W-:Y:S01]  /*2230*/  UIADD3 UR4, UP1, UPT, UR4, 0x20, URZ ;  /* 0x0000002004047890 */ /* 0x002fe2000ff3e0ff */
[----:B------:R-:W-:-:S03]  /*2240*/  IMAD.U32 R6, RZ, RZ, UR6 ;  /* 0x00000006ff067e24 */ /* 0x000fc6000f8e00ff */
[----:B------:R-:W-:Y:S01]  /*2250*/  MOV R7, UR7 ;  /* 0x0000000700077c02 */ /* 0x000fe20008000f00 */
[----:B------:R-:W-:-:S12]  /*2260*/  UIADD3.X UR5, UPT, UPT, URZ, UR5, URZ, UP1, !UPT ;  /* 0x00000005ff057290 */ /* 0x000fd80008ffe4ff */
.L_x_19:
[----:B------:R-:W2:Y:S01]  /*2270*/  LDG.E.U8 R19, desc[UR14][R6.64+-0x3] ;  /* 0xfffffd0e06137981 */ /* 0x000ea2000c1e1100 */
[----:B---3--:R-:W-:Y:S02]  /*2280*/  IMAD.U32 R8, RZ, RZ, UR4 ;  /* 0x00000004ff087e24 */ /* 0x008fe4000f8e00ff */
[----:B------:R-:W-:Y:S02]  /*2290*/  IMAD.U32 R9, RZ, RZ, UR5 ;  /* 0x00000005ff097e24 */ /* 0x000fe4000f8e00ff */
[----:B------:R-:W-:-:S05]  /*22a0*/  IMAD.WIDE R8, R0, 0x8, R8 ;  /* 0x0000000800087825 */ /* 0x000fca00078e0208 */
[----:B------:R-:W3:Y:S04]  /*22b0*/  LDG.E.64 R14, desc[UR14][R8.64+-0x20] ;  /* 0xffffe00e080e7981 */ /* 0x000ee8000c1e1b00 */
[----:B------:R-:W4:Y:S04]  /*22c0*/  LDG.E.64 R16, desc[UR14][R8.64+-0x18] ;  /* 0xffffe80e08107981 */ /* 0x000f28000c1e1b00 */
[----:B------:R-:W5:Y:S01]  /*22d0*/  LDG.E.64 R20, desc[UR14][R8.64+-0x10] ;  /* 0xfffff00e08147981 */ /* 0x000f62000c1e1b00 */
[----:B--2---:R-:W3:Y:S02]  /*22e0*/  I2F.F64.U16 R12, R19 ;  /* 0x00000013000c7312 */ /* 0x004ee40000101800 */
[----:B---3--:R-:W-:-:S07]  /*22f0*/  DFMA R12, R4, R12, R14 ;  /* 0x0000000c040c722b */ /* 0x008fce000000000e */
[----:B------:R0:W-:Y:S04]  /*2300*/  STG.E.64 desc[UR14][R8.64+-0x20], R12 ;  /* 0xffffe00c08007986 */ /* 0x0001e8000c101b0e */
[----:B------:R-:W2:Y:S02]  /*2310*/  LDG.E.U8 R22, desc[UR14][R6.64+-0x2] ;  /* 0xfffffe0e06167981 */ /* 0x000ea4000c1e1100 */
[----:B--2---:R-:W4:Y:S02]  /*2320*/  I2F.F64.U16 R14, R22 ;  /* 0x00000016000e7312 */ /* 0x004f240000101800 */
[----:B----4-:R-:W-:-:S07]  /*2330*/  DFMA R14, R4, R14, R16 ;  /* 0x0000000e040e722b */ /* 0x010fce0000000010 */
[----:B------:R1:W-:Y:S04]  /*2340*/  STG.E.64 desc[UR14][R8.64+-0x18], R14 ;  /* 0xffffe80e08007986 */ /* 0x0003e8000c101b0e */
[----:B------:R-:W2:Y:S02]  /*2350*/  LDG.E.U8 R23, desc[UR14][R6.64+-0x1] ;  /* 0xffffff0e06177981 */ /* 0x000ea4000c1e1100 */
[----:B--2---:R-:W5:Y:S02]  /*2360*/  I2F.F64.U16 R16, R23 ;  /* 0x0000001700107312 */ /* 0x004f640000101800 */
[C---:B-----5:R-:W-:Y:S01]  /*2370*/  DFMA R16, R4.reuse, R16, R20 ;  /* 0x000000100410722b */ /* 0x060fe20000000014 */
[----:B------:R-:W2:Y:S06]  /*2380*/  LDG.E.64 R20, desc[UR14][R8.64+-0x8] ;  /* 0xfffff80e08147981 */ /* 0x000eac000c1e1b00 */
[----:B------:R3:W-:Y:S04]  /*2390*/  STG.E.64 desc[UR14][R8.64+-0x10], R16 ;  /* 0xfffff01008007986 */ /* 0x0007e8000c101b0e */
[----:B------:R-:W0:Y:S02]  /*23a0*/  LDG.E.U8 R19, desc[UR14][R6.64] ;  /* 0x0000000e06137981 */ /* 0x000e24000c1e1100 */
[----:B0-----:R-:W2:Y:S02]  /*23b0*/  I2F.F64.U16 R12, R19 ;  /* 0x00000013000c7312 */ /* 0x001ea40000101800 */
[C---:B--2---:R-:W-:Y:S01]  /*23c0*/  DFMA R12, R4.reuse, R12, R20 ;  /* 0x0000000c040c722b */ /* 0x044fe20000000014 */
[----:B------:R-:W2:Y:S06]  /*23d0*/  LDG.E.64 R20, desc[UR14][R8.64] ;  /* 0x0000000e08147981 */ /* 0x000eac000c1e1b00 */
[----:B------:R0:W-:Y:S04]  /*23e0*/  STG.E.64 desc[UR14][R8.64+-0x8], R12 ;  /* 0xfffff80c08007986 */ /* 0x0001e8000c101b0e */
[----:B------:R-:W1:Y:S02]  /*23f0*/  LDG.E.U8 R22, desc[UR14][R6.64+0x1] ;  /* 0x0000010e06167981 */ /* 0x000e64000c1e1100 */
[----:B-1----:R-:W2:Y:S02]  /*2400*/  I2F.F64.U16 R14, R22 ;  /* 0x00000016000e7312 */ /* 0x002ea40000101800 */
[C---:B--2---:R-:W-:Y:S01]  /*2410*/  DFMA R14, R4.reuse, R14, R20 ;  /* 0x0000000e040e722b */ /* 0x044fe20000000014 */
[----:B------:R-:W2:Y:S06]  /*2420*/  LDG.E.64 R20, desc[UR14][R8.64+0x8] ;  /* 0x0000080e08147981 */ /* 0x000eac000c1e1b00 */
[----:B------:R1:W-:Y:S04]  /*2430*/  STG.E.64 desc[UR14][R8.64], R14 ;  /* 0x0000000e08007986 */ /* 0x0003e8000c101b0e */
[----:B------:R-:W3:Y:S02]  /*2440*/  LDG.E.U8 R23, desc[UR14][R6.64+0x2] ;  /* 0x0000020e06177981 */ /* 0x000ee4000c1e1100 */
[----:B---3--:R-:W2:Y:S02]  /*2450*/  I2F.F64.U16 R16, R23 ;  /* 0x0000001700107312 */ /* 0x008ea40000101800 */
[C---:B--2---:R-:W-:Y:S01]  /*2460*/  DFMA R16, R4.reuse, R16, R20 ;  /* 0x000000100410722b */ /* 0x044fe20000000014 */
[----:B------:R-:W2:Y:S06]  /*2470*/  LDG.E.64 R20, desc[UR14][R8.64+0x10] ;  /* 0x0000100e08147981 */ /* 0x000eac000c1e1b00 */
[----:B------:R3:W-:Y:S04]  /*2480*/  STG.E.64 desc[UR14][R8.64+0x8], R16 ;  /* 0x0000081008007986 */ /* 0x0007e8000c101b0e */
[----:B------:R-:W0:Y:S02]  /*2490*/  LDG.E.U8 R19, desc[UR14][R6.64+0x3] ;  /* 0x0000030e06137981 */ /* 0x000e24000c1e1100 */
[----:B0-----:R-:W2:Y:S02]  /*24a0*/  I2F.F64.U16 R12, R19 ;  /* 0x00000013000c7312 */ /* 0x001ea40000101800 */
[----:B--2---:R-:W-:Y:S01]  /*24b0*/  DFMA R12, R4, R12, R20 ;  /* 0x0000000c040c722b */ /* 0x004fe20000000014 */
[----:B------:R-:W2:Y:S06]  /*24c0*/  LDG.E.64 R20, desc[UR14][R8.64+0x18] ;  /* 0x0000180e08147981 */ /* 0x000eac000c1e1b00 */
[----:B------:R3:W-:Y:S04]  /*24d0*/  STG.E.64 desc[UR14][R8.64+0x10], R12 ;  /* 0x0000100c08007986 */ /* 0x0007e8000c101b0e */
[----:B------:R0:W1:Y:S01]  /*24e0*/  LDG.E.U8 R22, desc[UR14][R6.64+0x4] ;  /* 0x0000040e06167981 */ /* 0x000062000c1e1100 */
[----:B------:R-:W-:-:S04]  /*24f0*/  IADD3 R10, PT, PT, R10, 0x8, RZ ;  /* 0x000000080a0a7810 */ /* 0x000fc80007ffe0ff */
[----:B------:R-:W-:Y:S02]  /*2500*/  ISETP.NE.AND P0, PT, R10, RZ, PT ;  /* 0x000000ff0a00720c */ /* 0x000fe40003f05270 */
[----:B0-----:R-:W-:Y:S01]  /*2510*/  IADD3 R6, P1, PT, R6, 0x8, RZ ;  /* 0x0000000806067810 */ /* 0x001fe20007f3e0ff */
[----:B------:R-:W-:-:S04]  /*2520*/  VIADD R0, R0, 0x8 ;  /* 0x0000000800007836 */ /* 0x000fc80000000000 */
[----:B------:R-:W-:Y:S01]  /*2530*/  IMAD.X R7, RZ, RZ, R7, P1 ;  /* 0x000000ffff077224 */ /* 0x000fe200008e0607 */
[----:B-1----:R-:W2:Y:S02]  /*2540*/  I2F.F64.U16 R14, R22 ;  /* 0x00000016000e7312 */ /* 0x002ea40000101800 */
[----:B--2---:R-:W-:-:S07]  /*2550*/  DFMA R14, R4, R14, R20 ;  /* 0x0000000e040e722b */ /* 0x004fce0000000014 */
[----:B------:R3:W-:Y:S01]  /*2560*/  STG.E.64 desc[UR14][R8.64+0x18], R14 ;  /* 0x0000180e08007986 */ /* 0x0007e2000c101b0e */
[----:B------:R-:W-:Y:S05]  /*2570*/  @P0 BRA `(.L_x_19) ;  /* 0xfffffffc003c0947 */ /* 0x000fea000383ffff */
.L_x_18:
[----:B------:R-:W-:Y:S05]  /*2580*/  @!P2 EXIT ;  /* 0x000000000000a94d */ /* 0x000fea0003800000 */
[----:B------:R-:W-:Y:S02]  /*2590*/  ISETP.GE.U32.AND P0, PT, R18, 0x4, PT ;  /* 0x000000041200780c */ /* 0x000fe40003f06070 */
[----:B------:R-:W-:-:S04]  /*25a0*/  LOP3.LUT R0, R3, 0x3, RZ, 0xc0, !PT ;  /* 0x0000000303007812 */ /* 0x000fc800078ec0ff */
[----:B------:R-:W-:-:S07]  /*25b0*/  ISETP.NE.AND P1, PT, R0, RZ, PT ;  /* 0x000000ff0000720c */ /* 0x000fce0003f25270 */
[----:B------:R-:W-:Y:S06]  /*25c0*/  @!P0 BRA `(.L_x_20) ;  /* 0x00000000006c8947 */ /* 0x000fec0003800000 */
[----:B------:R-:W0:Y:S01]  /*25d0*/  LDCU.64 UR4, c[0x0][0x390] ;  /* 0x00007200ff0477ac */ /* 0x000e220008000a00 */
[----:B------:R-:W1:Y:S01]  /*25e0*/  LDC.64 R6, c[0x0][0x388] ;  /* 0x0000e200ff067b82 */ /* 0x000e620000000a00 */
[----:B---3--:R-:W-:Y:S01]  /*25f0*/  IMAD.IADD R13, R2, 0x1, R11 ;  /* 0x00000001020d7824 */ /* 0x008fe200078e020b */
[----:B0-----:R-:W-:-:S04]  /*2600*/  IADD3 R8, P0, PT, R11, UR4, RZ ;  /* 0x000000040b087c10 */ /* 0x001fc8000ff1e0ff */
[----:B------:R-:W-:-:S05]  /*2610*/  IADD3.X R9, PT, PT, RZ, UR5, RZ, P0, !PT ;  /* 0x00000005ff097c10 */ /* 0x000fca00087fe4ff */
[----:B------:R-:W2:Y:S01]  /*2620*/  LDG.E.U8 R10, desc[UR14][R8.64] ;  /* 0x0000000e080a7981 */ /* 0x000ea2000c1e1100 */
[----:B-1----:R-:W-:-:S05]  /*2630*/  IMAD.WIDE R6, R13, 0x8, R6 ;  /* 0x000000080d067825 */ /* 0x002fca00078e0206 */
        /* <DEDUP_REMOVED lines=15> */
[----:B------:R-:W0:Y:S01]  /*2730*/  LDG.E.U8 R10, desc[UR14][R8.64+0x3] ;  /* 0x0000030e080a7981 */ /* 0x000e22000c1e1100 */
[----:B------:R-:W-:Y:S01]  /*2740*/  VIADD R11, R11, 0x4 ;  /* 0x000000040b0b7836 */ /* 0x000fe20000000000 */
[----:B0-----:R-:W2:Y:S02]  /*2750*/  I2F.F64.U16 R12, R10 ;  /* 0x0000000a000c7312 */ /* 0x001ea40000101800 */
[----:B--2---:R-:W-:-:S07]  /*2760*/  DFMA R12, R4, R12, R18 ;  /* 0x0000000c040c722b */ /* 0x004fce0000000012 */
[----:B------:R1:W-:Y:S04]  /*2770*/  STG.E.64 desc[UR14][R6.64+0x18], R12 ;  /* 0x0000180c06007986 */ /* 0x0003e8000c101b0e */
.L_x_20:
[----:B------:R-:W-:Y:S05]  /*2780*/  @!P1 EXIT ;  /* 0x000000000000994d */ /* 0x000fea0003800000 */
[----:B------:R-:W-:Y:S02]  /*2790*/  ISETP.NE.AND P0, PT, R0, 0x1, PT ;  /* 0x000000010000780c */ /* 0x000fe40003f05270 */
[----:B------:R-:W-:-:S04]  /*27a0*/  LOP3.LUT R3, R3, 0x1, RZ, 0xc0, !PT ;  /* 0x0000000103037812 */ /* 0x000fc800078ec0ff */
[----:B------:R-:W-:-:S07]  /*27b0*/  ISETP.NE.U32.AND P1, PT, R3, 0x1, PT ;  /* 0x000000010300780c */ /* 0x000fce0003f25070 */
[----:B------:R-:W-:Y:S06]  /*27c0*/  @!P0 BRA `(.L_x_21) ;  /* 0x0000000000448947 */ /* 0x000fec0003800000 */
[----:B------:R-:W0:Y:S01]  /*27d0*/  LDCU.64 UR4, c[0x0][0x390] ;  /* 0x00007200ff0477ac */ /* 0x000e220008000a00 */
[----:B-1----:R-:W1:Y:S01]  /*27e0*/  LDC.64 R6, c[0x0][0x388] ;  /* 0x0000e200ff067b82 */ /* 0x002e620000000a00 */
[----:B---3--:R-:W-:Y:S01]  /*27f0*/  IMAD.IADD R17, R2, 0x1, R11 ;  /* 0x0000000102117824 */ /* 0x008fe200078e020b */
[----:B0-----:R-:W-:-:S04]  /*2800*/  IADD3 R14, P0, PT, R11, UR4, RZ ;  /* 0x000000040b0e7c10 */ /* 0x001fc8000ff1e0ff */
[----:B------:R-:W-:-:S05]  /*2810*/  IADD3.X R15, PT, PT, RZ, UR5, RZ, P0, !PT ;  /* 0x00000005ff0f7c10 */ /* 0x000fca00087fe4ff */
[----:B------:R-:W2:Y:S01]  /*2820*/  LDG.E.U8 R0, desc[UR14][R14.64] ;  /* 0x0000000e0e007981 */ /* 0x000ea2000c1e1100 */
[----:B-1----:R-:W-:-:S05]  /*2830*/  IMAD.WIDE R16, R17, 0x8, R6 ;  /* 0x0000000811107825 */ /* 0x002fca00078e0206 */
[----:B------:R-:W3:Y:S04]  /*2840*/  LDG.E.64 R8, desc[UR14][R16.64] ;  /* 0x0000000e10087981 */ /* 0x000ee8000c1e1b00 */
[----:B------:R-:W4:Y:S01]  /*2850*/  LDG.E.64 R12, desc[UR14][R16.64+0x8] ;  /* 0x0000080e100c7981 */ /* 0x000f22000c1e1b00 */
[----:B--2---:R-:W3:Y:S02]  /*2860*/  I2F.F64.U16 R6, R0 ;  /* 0x0000000000067312 */ /* 0x004ee40000101800 */
[----:B---3--:R-:W-:-:S07]  /*2870*/  DFMA R6, R4, R6, R8 ;  /* 0x000000060406722b */ /* 0x008fce0000000008 */
[----:B------:R0:W-:Y:S04]  /*2880*/  STG.E.64 desc[UR14][R16.64], R6 ;  /* 0x0000000610007986 */ /* 0x0001e8000c101b0e */
[----:B------:R-:W2:Y:S01]  /*2890*/  LDG.E.U8 R3, desc[UR14][R14.64+0x1] ;  /* 0x0000010e0e037981 */ /* 0x000ea2000c1e1100 */
[----:B------:R-:W-:Y:S01]  /*28a0*/  VIADD R11, R11, 0x2 ;  /* 0x000000020b0b7836 */ /* 0x000fe20000000000 */
[----:B--2---:R-:W4:Y:S02]  /*28b0*/  I2F.F64.U16 R8, R3 ;  /* 0x0000000300087312 */ /* 0x004f240000101800 */
[----:B----4-:R-:W-:-:S07]  /*28c0*/  DFMA R8, R4, R8, R12 ;  /* 0x000000080408722b */ /* 0x010fce000000000c */
[----:B------:R0:W-:Y:S04]  /*28d0*/  STG.E.64 desc[UR14][R16.64+0x8], R8 ;  /* 0x0000080810007986 */ /* 0x0001e8000c101b0e */
.L_x_21:
[----:B------:R-:W-:Y:S05]  /*28e0*/  @P1 EXIT ;  /* 0x000000000000194d */ /* 0x000fea0003800000 */
[----:B------:R-:W3:Y:S01]  /*28f0*/  LDCU.64 UR4, c[0x0][0x390] ;  /* 0x00007200ff0477ac */ /* 0x000ee20008000a00 */
[----:B01----:R-:W0:Y:S01]  /*2900*/  LDC.64 R6, c[0x0][0x388] ;  /* 0x0000e200ff067b82 */ /* 0x003e220000000a00 */
[----:B---3--:R-:W-:-:S04]  /*2910*/  IADD3 R12, P0, PT, R11, UR4, RZ ;  /* 0x000000040b0c7c10 */ /* 0x008fc8000ff1e0ff */
[----:B------:R-:W-:-:S05]  /*2920*/  IADD3.X R13, PT, PT, RZ, UR5, RZ, P0, !PT ;  /* 0x00000005ff0d7c10 */ /* 0x000fca00087fe4ff */
[----:B------:R-:W2:Y:S01]  /*2930*/  LDG.E.U8 R12, desc[UR14][R12.64] ;  /* 0x0000000e0c0c7981 */ /* 0x000ea2000c1e1100 */
[----:B------:R-:W-:-:S04]  /*2940*/  IMAD.IADD R11, R2, 0x1, R11 ;  /* 0x00000001020b7824 */ /* 0x000fc800078e020b */
[----:B0-----:R-:W-:-:S05]  /*2950*/  IMAD.WIDE R6, R11, 0x8, R6 ;  /* 0x000000080b067825 */ /* 0x001fca00078e0206 */
[----:B------:R-:W3:Y:S01]  /*2960*/  LDG.E.64 R8, desc[UR14][R6.64] ;  /* 0x0000000e06087981 */ /* 0x000ee2000c1e1b00 */
[----:B--2---:R-:W3:Y:S02]  /*2970*/  I2F.F64.U16 R2, R12 ;  /* 0x0000000c00027312 */ /* 0x004ee40000101800 */
[----:B---3--:R-:W-:-:S07]  /*2980*/  DFMA R2, R4, R2, R8 ;  /* 0x000000020402722b */ /* 0x008fce0000000008 */
[----:B------:R-:W-:Y:S01]  /*2990*/  STG.E.64 desc[UR14][R6.64], R2 ;  /* 0x0000000206007986 */ /* 0x000fe2000c101b0e */
[----:B------:R-:W-:Y:S05]  /*29a0*/  EXIT ;  /* 0x000000000000794d */ /* 0x000fea0003800000 */
        .weak           $__internal_0_$__cuda_sm20_div_rn_f64_full
        .type           $__internal_0_$__cuda_sm20_div_rn_f64_full,@function
        .size           $__internal_0_$__cuda_sm20_div_rn_f64_full,(.L_x_28 - $__internal_0_$__cuda_sm20_div_rn_f64_full)
$__internal_0_$__cuda_sm20_div_rn_f64_full:
[C---:B------:R-:W-:Y:S01]  /*29b0*/  FSETP.GEU.AND P0, PT, |R9|.reuse, 1.469367938527859385e-39, PT ;  /* 0x001000000900780b */ /* 0x040fe20003f0e200 */
[--C-:B------:R-:W-:Y:S01]  /*29c0*/  IMAD.MOV.U32 R10, RZ, RZ, R8.reuse ;  /* 0x000000ffff0a7224 */ /* 0x100fe200078e0008 */
[----:B------:R-:W-:Y:S01]  /*29d0*/  LOP3.LUT R4, R9, 0x800fffff, RZ, 0xc0, !PT ;  /* 0x800fffff09047812 */ /* 0x000fe200078ec0ff */
[----:B------:R-:W-:Y:S01]  /*29e0*/  IMAD.MOV.U32 R16, RZ, RZ, 0x1 ;  /* 0x00000001ff107424 */ /* 0x000fe200078e00ff */
[----:B------:R-:W-:Y:S01]  /*29f0*/  MOV R11, R9 ;  /* 0x00000009000b7202 */ /* 0x000fe20000000f00 */
[----:B------:R-:W-:Y:S01]  /*2a00*/  BSSY.RECONVERGENT B1, `(.L_x_22) ;  /* 0x0000055000017945 */ /* 0x000fe20003800200 */
[----:B------:R-:W-:Y:S01]  /*2a10*/  LOP3.LUT R5, R4, 0x3ff00000, RZ, 0xfc, !PT ;  /* 0x3ff0000004057812 */ /* 0x000fe200078efcff */
[----:B------:R-:W-:Y:S01]  /*2a20*/  IMAD.MOV.U32 R4, RZ, RZ, R8 ;  /* 0x000000ffff047224 */ /* 0x000fe200078e0008 */
[C---:B------:R-:W-:Y:S02]  /*2a30*/  FSETP.GEU.AND P3, PT, |R7|.reuse, 1.469367938527859385e-39, PT ;  /* 0x001000000700780b */ /* 0x040fe40003f6e200 */
[----:B------:R-:W-:-:S02]  /*2a40*/  LOP3.LUT R3, R7, 0x7ff00000, RZ, 0xc0, !PT ;  /* 0x7ff0000007037812 */ /* 0x000fc400078ec0ff */
[----:B------:R-:W-:Y:S01]  /*2a50*/  MOV R13, 0x1ca00000 ;  /* 0x1ca00000000d7802 */ /* 0x000fe20000000f00 */
[----:B------:R-:W-:-:S06]  /*2a60*/  @!P0 DMUL R4, R10, 8.98846567431157953865e+307 ;  /* 0x7fe000000a048828 */ /* 0x000fcc0000000000 */
[----:B------:R-:W0:Y:S02]  /*2a70*/  MUFU.RCP64H R17, R5 ;  /* 0x0000000500117308 */ /* 0x000e240000001800 */
[----:B------:R-:W-:-:S04]  /*2a80*/  @!P3 LOP3.LUT R8, R11, 0x7ff00000, RZ, 0xc0, !PT ;  /* 0x7ff000000b08b812 */ /* 0x000fc800078ec0ff */
[----:B------:R-:W-:Y:S01]  /*2a90*/  @!P3 ISETP.GE.U32.AND P4, PT, R3, R8, PT ;  /* 0x000000080300b20c */ /* 0x000fe20003f86070 */
[----:B------:R-:W-:Y:S01]  /*2aa0*/  IMAD.MOV.U32 R8, RZ, RZ, R6 ;  /* 0x000000ffff087224 */ /* 0x000fe200078e0006 */
[----:B0-----:R-:W-:-:S08]  /*2ab0*/  DFMA R14, R16, -R4, 1 ;  /* 0x3ff00000100e742b */ /* 0x001fd00000000804 */
[----:B------:R-:W-:Y:S01]  /*2ac0*/  DFMA R18, R14, R14, R14 ;  /* 0x0000000e0e12722b */ /* 0x000fe2000000000e */
[----:B------:R-:W-:Y:S02]  /*2ad0*/  LOP3.LUT R14, R9, 0x7ff00000, RZ, 0xc0, !PT ;  /* 0x7ff00000090e7812 */ /* 0x000fe400078ec0ff */
[----:B------:R-:W-:Y:S02]  /*2ae0*/  @!P3 SEL R15, R13, 0x63400000, !P4 ;  /* 0x634000000d0fb807 */ /* 0x000fe40006000000 */
[----:B------:R-:W-:Y:S02]  /*2af0*/  ISETP.GE.U32.AND P2, PT, R3, R14, PT ;  /* 0x0000000e0300720c */ /* 0x000fe40003f46070 */
[----:B------:R-:W-:Y:S01]  /*2b00*/  @!P3 LOP3.LUT R15, R15, 0x80000000, R7, 0xf8, !PT ;  /* 0x800000000f0fb812 */ /* 0x000fe200078ef807 */
[----:B------:R-:W-:Y:S01]  /*2b10*/  DFMA R16, R16, R18, R16 ;  /* 0x000000121010722b */ /* 0x000fe20000000010 */
[----:B------:R-:W-:Y:S01]  /*2b20*/  SEL R9, R13, 0x63400000, !P2 ;  /* 0x634000000d097807 */ /* 0x000fe20005000000 */
[----:B------:R-:W-:Y:S01]  /*2b30*/  @!P3 IMAD.MOV.U32 R18, RZ, RZ, RZ ;  /* 0x000000ffff12b224 */ /* 0x000fe200078e00ff */
[----:B------:R-:W-:-:S02]  /*2b40*/  @!P3 LOP3.LUT R19, R15, 0x100000, RZ, 0xfc, !PT ;  /* 0x001000000f13b812 */ /* 0x000fc400078efcff */
[----:B------:R-:W-:-:S03]  /*2b50*/  LOP3.LUT R9, R9, 0x800fffff, R7, 0xf8, !PT ;  /* 0x800fffff09097812 */ /* 0x000fc600078ef807 */
[----:B------:R-:W-:-:S03]  /*2b60*/  DFMA R20, R16, -R4, 1 ;  /* 0x3ff000001014742b */ /* 0x000fc60000000804 */
[----:B------:R-:W-:-:S05]  /*2b70*/  @!P3 DFMA R8, R8, 2, -R18 ;  /* 0x400000000808b82b */ /* 0x000fca0000000812 */
[----:B------:R-:W-:Y:S01]  /*2b80*/  DFMA R16, R16, R20, R16 ;  /* 0x000000141010722b */ /* 0x000fe20000000010 */
[----:B------:R-:W-:Y:S01]  /*2b90*/  MOV R21, R3 ;  /* 0x0000000300157202 */ /* 0x000fe20000000f00 */
[----:B------:R-:W-:Y:S01]  /*2ba0*/  IMAD.MOV.U32 R20, RZ, RZ, R14 ;  /* 0x000000ffff147224 */ /* 0x000fe200078e000e */
[----:B------:R-:W-:Y:S02]  /*2bb0*/  @!P0 LOP3.LUT R20, R5, 0x7ff00000, RZ, 0xc0, !PT ;  /* 0x7ff0000005148812 */ /* 0x000fe400078ec0ff */
[----:B------:R-:W-:Y:S02]  /*2bc0*/  @!P3 LOP3.LUT R21, R9, 0x7ff00000, RZ, 0xc0, !PT ;  /* 0x7ff000000915b812 */ /* 0x000fe400078ec0ff */
[----:B------:R-:W-:Y:S01]  /*2bd0*/  IADD3 R23, PT, PT, R20, -0x1, RZ ;  /* 0xffffffff14177810 */ /* 0x000fe20007ffe0ff */
[----:B------:R-:W-:Y:S02]  /*2be0*/  DMUL R18, R16, R8 ;  /* 0x0000000810127228 */ /* 0x000fe40000000000 */
[----:B------:R-:W-:-:S05]  /*2bf0*/  VIADD R22, R21, 0xffffffff ;  /* 0xffffffff15167836 */ /* 0x000fca0000000000 */
[----:B------:R-:W-:Y:S01]  /*2c00*/  ISETP.GT.U32.AND P0, PT, R22, 0x7feffffe, PT ;  /* 0x7feffffe1600780c */ /* 0x000fe20003f04070 */
[----:B------:R-:W-:-:S03]  /*2c10*/  DFMA R14, R18, -R4, R8 ;  /* 0x80000004120e722b */ /* 0x000fc60000000008 */
[----:B------:R-:W-:-:S05]  /*2c20*/  ISETP.GT.U32.OR P0, PT, R23, 0x7feffffe, P0 ;  /* 0x7feffffe1700780c */ /* 0x000fca0000704470 */
[----:B------:R-:W-:-:S08]  /*2c30*/  DFMA R14, R16, R14, R18 ;  /* 0x0000000e100e722b */ /* 0x000fd00000000012 */
[----:B------:R-:W-:Y:S05]  /*2c40*/  @P0 BRA `(.L_x_23) ;  /* 0x00000000006c0947 */ /* 0x000fea0003800000 */
[----:B------:R-:W-:-:S04]  /*2c50*/  LOP3.LUT R16, R11, 0x7ff00000, RZ, 0xc0, !PT ;  /* 0x7ff000000b107812 */ /* 0x000fc800078ec0ff */
[CC--:B------:R-:W-:Y:S02]  /*2c60*/  VIADDMNMX R6, R3.reuse, -R16.reuse, 0xb9600000, !PT ;  /* 0xb960000003067446 */ /* 0x0c0fe40007800910 */
[----:B------:R-:W-:Y:S02]  /*2c70*/  ISETP.GE.U32.AND P0, PT, R3, R16, PT ;  /* 0x000000100300720c */ /* 0x000fe40003f06070 */
[----:B------:R-:W-:Y:S02]  /*2c80*/  VIMNMX R6, PT, PT, R6, 0x46a00000, PT ;  /* 0x46a0000006067848 */ /* 0x000fe40003fe0100 */
[----:B------:R-:W-:-:S05]  /*2c90*/  SEL R3, R13, 0x63400000, !P0 ;  /* 0x634000000d037807 */ /* 0x000fca0004000000 */
[----:B------:R-:W-:Y:S01]  /*2ca0*/  IMAD.IADD R3, R6, 0x1, -R3 ;  /* 0x0000000106037824 */ /* 0x000fe200078e0a03 */
[----:B------:R-:W-:-:S03]  /*2cb0*/  MOV R6, RZ ;  /* 0x000000ff00067202 */ /* 0x000fc60000000f00 */
[----:B------:R-:W-:-:S06]  /*2cc0*/  VIADD R7, R3, 0x7fe00000 ;  /* 0x7fe0000003077836 */ /* 0x000fcc0000000000 */
[----:B------:R-:W-:-:S10]  /*2cd0*/  DMUL R16, R14, R6 ;  /* 0x000000060e107228 */ /* 0x000fd40000000000 */
[----:B------:R-:W-:-:S13]  /*2ce0*/  FSETP.GTU.AND P0, PT, |R17|, 1.469367938527859385e-39, PT ;  /* 0x001000001100780b */ /* 0x000fda0003f0c200 */
[----:B------:R-:W-:Y:S05]  /*2cf0*/  @P0 BRA `(.L_x_24) ;  /* 0x0000000000940947 */ /* 0x000fea0003800000 */
[----:B------:R-:W-:Y:S01]  /*2d00*/  DFMA R4, R14, -R4, R8 ;  /* 0x800000040e04722b */ /* 0x000fe20000000008 */
[----:B------:R-:W-:-:S09]  /*2d10*/  IMAD.MOV.U32 R6, RZ, RZ, RZ ;  /* 0x000000ffff067224 */ /* 0x000fd200078e00ff */
[C---:B------:R-:W-:Y:S02]  /*2d20*/  FSETP.NEU.AND P0, PT, R5.reuse, RZ, PT ;  /* 0x000000ff0500720b */ /* 0x040fe40003f0d000 */
[----:B------:R-:W-:-:S04]  /*2d30*/  LOP3.LUT R11, R5, 0x80000000, R11, 0x48, !PT ;  /* 0x80000000050b7812 */ /* 0x000fc800078e480b */
[----:B------:R-:W-:-:S07]  /*2d40*/  LOP3.LUT R7, R11, R7, RZ, 0xfc, !PT ;  /* 0x000000070b077212 */ /* 0x000fce00078efcff */
[----:B------:R-:W-:Y:S05]  /*2d50*/  @!P0 BRA `(.L_x_24) ;  /* 0x00000000007c8947 */ /* 0x000fea0003800000 */
[----:B------:R-:W-:Y:S01]  /*2d60*/  IMAD.MOV R5, RZ, RZ, -R3 ;  /* 0x000000ffff057224 */ /* 0x000fe200078e0a03 */
[----:B------:R-:W-:Y:S01]  /*2d70*/  MOV R4, RZ ;  /* 0x000000ff00047202 */ /* 0x000fe20000000f00 */
[----:B------:R-:W-:Y:S01]  /*2d80*/  DMUL.RP R6, R14, R6 ;  /* 0x000000060e067228 */ /* 0x000fe20000008000 */
[----:B------:R-:W-:-:S04]  /*2d90*/  IADD3 R3, PT, PT, -R3, -0x43300000, RZ ;  /* 0xbcd0000003037810 */ /* 0x000fc80007ffe1ff */
[----:B------:R-:W-:-:S05]  /*2da0*/  DFMA R4, R16, -R4, R14 ;  /* 0x800000041004722b */ /* 0x000fca000000000e */
[----:B------:R-:W-:-:S05]  /*2db0*/  LOP3.LUT R11, R7, R11, RZ, 0x3c, !PT ;  /* 0x0000000b070b7212 */ /* 0x000fca00078e3cff */
[----:B------:R-:W-:-:S04]  /*2dc0*/  FSETP.NEU.AND P0, PT, |R5|, R3, PT ;  /* 0x000000030500720b */ /* 0x000fc80003f0d200 */
[----:B------:R-:W-:Y:S02]  /*2dd0*/  FSEL R16, R6, R16, !P0 ;  /* 0x0000001006107208 */ /* 0x000fe40004000000 */
[----:B------:R-:W-:Y:S01]  /*2de0*/  FSEL R17, R11, R17, !P0 ;  /* 0x000000110b117208 */ /* 0x000fe20004000000 */
[----:B------:R-:W-:Y:S06]  /*2df0*/  BRA `(.L_x_24) ;  /* 0x0000000000547947 */ /* 0x000fec0003800000 */
.L_x_23:
[----:B------:R-:W-:-:S14]  /*2e00*/  DSETP.NAN.AND P0, PT, R6, R6, PT ;  /* 0x000000060600722a */ /* 0x000fdc0003f08000 */
[----:B------:R-:W-:Y:S05]  /*2e10*/  @P0 BRA `(.L_x_25) ;  /* 0x0000000000440947 */ /* 0x000fea0003800000 */
[----:B------:R-:W-:-:S14]  /*2e20*/  DSETP.NAN.AND P0, PT, R10, R10, PT ;  /* 0x0000000a0a00722a */ /* 0x000fdc0003f08000 */
[----:B------:R-:W-:Y:S05]  /*2e30*/  @P0 BRA `(.L_x_26) ;  /* 0x0000000000300947 */ /* 0x000fea0003800000 */
[----:B------:R-:W-:Y:S01]  /*2e40*/  ISETP.NE.AND P0, PT, R21, R20, PT ;  /* 0x000000141500720c */ /* 0x000fe20003f05270 */
[----:B------:R-:W-:Y:S02]  /*2e50*/  IMAD.MOV.U32 R16, RZ, RZ, 0x0 ;  /* 0x00000000ff107424 */ /* 0x000fe400078e00ff */
[----:B------:R-:W-:-:S10]  /*2e60*/  IMAD.MOV.U32 R17, RZ, RZ, -0x80000 ;  /* 0xfff80000ff117424 */ /* 0x000fd400078e00ff */
[----:B------:R-:W-:Y:S05]  /*2e70*/  @!P0 BRA `(.L_x_24) ;  /* 0x0000000000348947 */ /* 0x000fea0003800000 */
[----:B------:R-:W-:Y:S02]  /*2e80*/  ISETP.NE.AND P0, PT, R21, 0x7ff00000, PT ;  /* 0x7ff000001500780c */ /* 0x000fe40003f05270 */
[----:B------:R-:W-:Y:S02]  /*2e90*/  LOP3.LUT R17, R7, 0x80000000, R11, 0x48, !PT ;  /* 0x8000000007117812 */ /* 0x000fe400078e480b */
[----:B------:R-:W-:-:S13]  /*2ea0*/  ISETP.EQ.OR P0, PT, R20, RZ, !P0 ;  /* 0x000000ff1400720c */ /* 0x000fda0004702670 */
[----:B------:R-:W-:Y:S02]  /*2eb0*/  @P0 LOP3.LUT R3, R17, 0x7ff00000, RZ, 0xfc, !PT ;  /* 0x7ff0000011030812 */ /* 0x000fe400078efcff */
[----:B------:R-:W-:Y:S01]  /*2ec0*/  @!P0 MOV R16, RZ ;  /* 0x000000ff00108202 */ /* 0x000fe20000000f00 */
[----:B------:R-:W-:Y:S02]  /*2ed0*/  @P0 IMAD.MOV.U32 R16, RZ, RZ, RZ ;  /* 0x000000ffff100224 */ /* 0x000fe400078e00ff */
[----:B------:R-:W-:Y:S01]  /*2ee0*/  @P0 IMAD.MOV.U32 R17, RZ, RZ, R3 ;  /* 0x000000ffff110224 */ /* 0x000fe200078e0003 */
[----:B------:R-:W-:Y:S06]  /*2ef0*/  BRA `(.L_x_24) ;  /* 0x0000000000147947 */ /* 0x000fec0003800000 */
.L_x_26:
[----:B------:R-:W-:Y:S02]  /*2f00*/  LOP3.LUT R17, R11, 0x80000, RZ, 0xfc, !PT ;  /* 0x000800000b117812 */ /* 0x000fe400078efcff */
[----:B------:R-:W-:Y:S01]  /*2f10*/  MOV R16, R10 ;  /* 0x0000000a00107202 */ /* 0x000fe20000000f00 */
[----:B------:R-:W-:Y:S06]  /*2f20*/  BRA `(.L_x_24) ;  /* 0x0000000000087947 */ /* 0x000fec0003800000 */
.L_x_25:
[----:B------:R-:W-:Y:S01]  /*2f30*/  LOP3.LUT R17, R7, 0x80000, RZ, 0xfc, !PT ;  /* 0x0008000007117812 */ /* 0x000fe200078efcff */
[----:B------:R-:W-:-:S07]  /*2f40*/  IMAD.MOV.U32 R16, RZ, RZ, R6 ;  /* 0x000000ffff107224 */ /* 0x000fce00078e0006 */
.L_x_24:
[----:B------:R-:W-:Y:S05]  /*2f50*/  BSYNC.RECONVERGENT B1 ;  /* 0x0000000000017941 */ /* 0x000fea0003800200 */
.L_x_22:
[----:B------:R-:W-:Y:S01]  /*2f60*/  IMAD.MOV.U32 R13, RZ, RZ, 0x0 ;  /* 0x00000000ff0d7424 */ /* 0x000fe200078e00ff */
[----:B------:R-:W-:Y:S01]  /*2f70*/  MOV R5, R17 ;  /* 0x0000001100057202 */ /* 0x000fe20000000f00 */
[----:B------:R-:W-:Y:S02]  /*2f80*/  IMAD.MOV.U32 R4, RZ, RZ, R16 ;  /* 0x000000ffff047224 */ /* 0x000fe400078e0010 */
[----:B------:R-:W-:Y:S05]  /*2f90*/  RET.REL.NODEC R12 `(_Z19cuda_update_weightsiPdPhhS_S_S_) ;  /* 0xffffffd00c187950 */ /* 0x000fea0003c3ffff */
.L_x_27:
[----:B------:R-:W-:-:S00]  /*2fa0*/  BRA `(.L_x_27) ;  /* 0xfffffffc00fc7947 */ /* 0x000fc0000383ffff */
[----:B------:R-:W-:-:S00]  /*2fb0*/  NOP ;  /* 0x0000000000007918 */ /* 0x000fc00000000000 */
        /* <DEDUP_REMOVED lines=12> */
.L_x_28:


//--------------------- .nv.shared.reserved.0     --------------------------
	.section	.nv.shared.reserved.0,"aw",@nobits
	.weak		__nv_reservedSMEM_offset_0_alias
	.size		__nv_reservedSMEM_offset_0_alias, 0, 64
	.other		__nv_reservedSMEM_offset_0_alias,@"STO_CUDA_RESERVED_SHARED STV_DEFAULT"
__nv_reservedSMEM_offset_0_alias:
	.zero		0
	.zero		64


//--------------------- .nv.constant0._Z19cuda_update_weightsiPdPhhS_S_S_ --------------------------
	.section	.nv.constant0._Z19cuda_update_weightsiPdPhhS_S_S_,"a",@progbits
	.sectionflags	@""
	.align	4
.nv.constant0._Z19cuda_update_weightsiPdPhhS_S_S_:
	.zero		952


//--------------------- SYMBOLS --------------------------

	.type		.nv.reservedSmem.offset0,@object
	.size		.nv.reservedSmem.offset0,0x4
